//
// Generated by NVIDIA NVVM Compiler
//
// Compiler Build ID: CL-36424714
// Cuda compilation tools, release 13.0, V13.0.88
// Based on NVVM 20.0.0
//

.version 9.0
.target sm_100
.address_size 64

	// .globl	_Z20add_v1_single_threadiPfS_

.visible .entry _Z20add_v1_single_threadiPfS_(
	.param .u32 _Z20add_v1_single_threadiPfS__param_0,
	.param .u64 .ptr .align 1 _Z20add_v1_single_threadiPfS__param_1,
	.param .u64 .ptr .align 1 _Z20add_v1_single_threadiPfS__param_2
)
{
	.reg .pred 	%p<10>;
	.reg .b32 	%r<23>;
	.reg .b32 	%f<88>;
	.reg .b64 	%rd<28>;

	ld.param.u32 	%r16, [_Z20add_v1_single_threadiPfS__param_0];
	ld.param.u64 	%rd15, [_Z20add_v1_single_threadiPfS__param_1];
	ld.param.u64 	%rd16, [_Z20add_v1_single_threadiPfS__param_2];
	cvta.to.global.u64 	%rd1, %rd16;
	cvta.to.global.u64 	%rd2, %rd15;
	setp.lt.s32 	%p1, %r16, 1;
	@%p1 bra 	$L__BB0_13;
	and.b32  	%r1, %r16, 15;
	setp.lt.u32 	%p2, %r16, 16;
	mov.b32 	%r20, 0;
	@%p2 bra 	$L__BB0_4;
	and.b32  	%r20, %r16, 2147483632;
	neg.s32 	%r18, %r20;
	add.s64 	%rd25, %rd2, 32;
	add.s64 	%rd24, %rd1, 32;
$L__BB0_3:
	.pragma "nounroll";
	ld.global.f32 	%f1, [%rd25+-32];
	ld.global.f32 	%f2, [%rd24+-32];
	add.f32 	%f3, %f1, %f2;
	st.global.f32 	[%rd24+-32], %f3;
	ld.global.f32 	%f4, [%rd25+-28];
	ld.global.f32 	%f5, [%rd24+-28];
	add.f32 	%f6, %f4, %f5;
	st.global.f32 	[%rd24+-28], %f6;
	ld.global.f32 	%f7, [%rd25+-24];
	ld.global.f32 	%f8, [%rd24+-24];
	add.f32 	%f9, %f7, %f8;
	st.global.f32 	[%rd24+-24], %f9;
	ld.global.f32 	%f10, [%rd25+-20];
	ld.global.f32 	%f11, [%rd24+-20];
	add.f32 	%f12, %f10, %f11;
	st.global.f32 	[%rd24+-20], %f12;
	ld.global.f32 	%f13, [%rd25+-16];
	ld.global.f32 	%f14, [%rd24+-16];
	add.f32 	%f15, %f13, %f14;
	st.global.f32 	[%rd24+-16], %f15;
	ld.global.f32 	%f16, [%rd25+-12];
	ld.global.f32 	%f17, [%rd24+-12];
	add.f32 	%f18, %f16, %f17;
	st.global.f32 	[%rd24+-12], %f18;
	ld.global.f32 	%f19, [%rd25+-8];
	ld.global.f32 	%f20, [%rd24+-8];
	add.f32 	%f21, %f19, %f20;
	st.global.f32 	[%rd24+-8], %f21;
	ld.global.f32 	%f22, [%rd25+-4];
	ld.global.f32 	%f23, [%rd24+-4];
	add.f32 	%f24, %f22, %f23;
	st.global.f32 	[%rd24+-4], %f24;
	ld.global.f32 	%f25, [%rd25];
	ld.global.f32 	%f26, [%rd24];
	add.f32 	%f27, %f25, %f26;
	st.global.f32 	[%rd24], %f27;
	ld.global.f32 	%f28, [%rd25+4];
	ld.global.f32 	%f29, [%rd24+4];
	add.f32 	%f30, %f28, %f29;
	st.global.f32 	[%rd24+4], %f30;
	ld.global.f32 	%f31, [%rd25+8];
	ld.global.f32 	%f32, [%rd24+8];
	add.f32 	%f33, %f31, %f32;
	st.global.f32 	[%rd24+8], %f33;
	ld.global.f32 	%f34, [%rd25+12];
	ld.global.f32 	%f35, [%rd24+12];
	add.f32 	%f36, %f34, %f35;
	st.global.f32 	[%rd24+12], %f36;
	ld.global.f32 	%f37, [%rd25+16];
	ld.global.f32 	%f38, [%rd24+16];
	add.f32 	%f39, %f37, %f38;
	st.global.f32 	[%rd24+16], %f39;
	ld.global.f32 	%f40, [%rd25+20];
	ld.global.f32 	%f41, [%rd24+20];
	add.f32 	%f42, %f40, %f41;
	st.global.f32 	[%rd24+20], %f42;
	ld.global.f32 	%f43, [%rd25+24];
	ld.global.f32 	%f44, [%rd24+24];
	add.f32 	%f45, %f43, %f44;
	st.global.f32 	[%rd24+24], %f45;
	ld.global.f32 	%f46, [%rd25+28];
	ld.global.f32 	%f47, [%rd24+28];
	add.f32 	%f48, %f46, %f47;
	st.global.f32 	[%rd24+28], %f48;
	add.s32 	%r18, %r18, 16;
	add.s64 	%rd25, %rd25, 64;
	add.s64 	%rd24, %rd24, 64;
	setp.ne.s32 	%p3, %r18, 0;
	@%p3 bra 	$L__BB0_3;
$L__BB0_4:
	setp.eq.s32 	%p4, %r1, 0;
	@%p4 bra 	$L__BB0_13;
	and.b32  	%r7, %r16, 7;
	setp.lt.u32 	%p5, %r1, 8;
	@%p5 bra 	$L__BB0_7;
	mul.wide.u32 	%rd17, %r20, 4;
	add.s64 	%rd18, %rd2, %rd17;
	ld.global.f32 	%f49, [%rd18];
	add.s64 	%rd19, %rd1, %rd17;
	ld.global.f32 	%f50, [%rd19];
	add.f32 	%f51, %f49, %f50;
	st.global.f32 	[%rd19], %f51;
	ld.global.f32 	%f52, [%rd18+4];
	ld.global.f32 	%f53, [%rd19+4];
	add.f32 	%f54, %f52, %f53;
	st.global.f32 	[%rd19+4], %f54;
	ld.global.f32 	%f55, [%rd18+8];
	ld.global.f32 	%f56, [%rd19+8];
	add.f32 	%f57, %f55, %f56;
	st.global.f32 	[%rd19+8], %f57;
	ld.global.f32 	%f58, [%rd18+12];
	ld.global.f32 	%f59, [%rd19+12];
	add.f32 	%f60, %f58, %f59;
	st.global.f32 	[%rd19+12], %f60;
	ld.global.f32 	%f61, [%rd18+16];
	ld.global.f32 	%f62, [%rd19+16];
	add.f32 	%f63, %f61, %f62;
	st.global.f32 	[%rd19+16], %f63;
	ld.global.f32 	%f64, [%rd18+20];
	ld.global.f32 	%f65, [%rd19+20];
	add.f32 	%f66, %f64, %f65;
	st.global.f32 	[%rd19+20], %f66;
	ld.global.f32 	%f67, [%rd18+24];
	ld.global.f32 	%f68, [%rd19+24];
	add.f32 	%f69, %f67, %f68;
	st.global.f32 	[%rd19+24], %f69;
	ld.global.f32 	%f70, [%rd18+28];
	ld.global.f32 	%f71, [%rd19+28];
	add.f32 	%f72, %f70, %f71;
	st.global.f32 	[%rd19+28], %f72;
	add.s32 	%r20, %r20, 8;
$L__BB0_7:
	setp.eq.s32 	%p6, %r7, 0;
	@%p6 bra 	$L__BB0_13;
	and.b32  	%r10, %r16, 3;
	setp.lt.u32 	%p7, %r7, 4;
	@%p7 bra 	$L__BB0_10;
	mul.wide.u32 	%rd20, %r20, 4;
	add.s64 	%rd21, %rd2, %rd20;
	ld.global.f32 	%f73, [%rd21];
	add.s64 	%rd22, %rd1, %rd20;
	ld.global.f32 	%f74, [%rd22];
	add.f32 	%f75, %f73, %f74;
	st.global.f32 	[%rd22], %f75;
	ld.global.f32 	%f76, [%rd21+4];
	ld.global.f32 	%f77, [%rd22+4];
	add.f32 	%f78, %f76, %f77;
	st.global.f32 	[%rd22+4], %f78;
	ld.global.f32 	%f79, [%rd21+8];
	ld.global.f32 	%f80, [%rd22+8];
	add.f32 	%f81, %f79, %f80;
	st.global.f32 	[%rd22+8], %f81;
	ld.global.f32 	%f82, [%rd21+12];
	ld.global.f32 	%f83, [%rd22+12];
	add.f32 	%f84, %f82, %f83;
	st.global.f32 	[%rd22+12], %f84;
	add.s32 	%r20, %r20, 4;
$L__BB0_10:
	setp.eq.s32 	%p8, %r10, 0;
	@%p8 bra 	$L__BB0_13;
	mul.wide.u32 	%rd23, %r20, 4;
	add.s64 	%rd27, %rd1, %rd23;
	add.s64 	%rd26, %rd2, %rd23;
	neg.s32 	%r22, %r10;
$L__BB0_12:
	.pragma "nounroll";
	ld.global.f32 	%f85, [%rd26];
	ld.global.f32 	%f86, [%rd27];
	add.f32 	%f87, %f85, %f86;
	st.global.f32 	[%rd27], %f87;
	add.s64 	%rd27, %rd27, 4;
	add.s64 	%rd26, %rd26, 4;
	add.s32 	%r22, %r22, 1;
	setp.ne.s32 	%p9, %r22, 0;
	@%p9 bra 	$L__BB0_12;
$L__BB0_13:
	ret;

}
	// .globl	_Z19add_v2_single_blockiPfS_
.visible .entry _Z19add_v2_single_blockiPfS_(
	.param .u32 _Z19add_v2_single_blockiPfS__param_0,
	.param .u64 .ptr .align 1 _Z19add_v2_single_blockiPfS__param_1,
	.param .u64 .ptr .align 1 _Z19add_v2_single_blockiPfS__param_2
)
{
	.reg .pred 	%p<7>;
	.reg .b32 	%r<27>;
	.reg .b32 	%f<16>;
	.reg .b64 	%rd<24>;

	ld.param.u32 	%r11, [_Z19add_v2_single_blockiPfS__param_0];
	ld.param.u64 	%rd7, [_Z19add_v2_single_blockiPfS__param_1];
	ld.param.u64 	%rd8, [_Z19add_v2_single_blockiPfS__param_2];
	cvta.to.global.u64 	%rd1, %rd8;
	cvta.to.global.u64 	%rd2, %rd7;
	mov.u32 	%r26, %tid.x;
	mov.u32 	%r2, %ntid.x;
	setp.ge.s32 	%p1, %r26, %r11;
	@%p1 bra 	$L__BB1_6;
	add.s32 	%r12, %r26, %r2;
	max.u32 	%r13, %r11, %r12;
	setp.lt.u32 	%p2, %r12, %r11;
	selp.u32 	%r14, 1, 0, %p2;
	add.s32 	%r15, %r12, %r14;
	sub.s32 	%r16, %r13, %r15;
	div.u32 	%r17, %r16, %r2;
	add.s32 	%r3, %r17, %r14;
	and.b32  	%r18, %r3, 3;
	setp.eq.s32 	%p3, %r18, 3;
	@%p3 bra 	$L__BB1_4;
	add.s32 	%r19, %r3, 1;
	and.b32  	%r20, %r19, 3;
	mul.wide.u32 	%rd23, %r26, 4;
	mul.wide.u32 	%rd4, %r2, 4;
	neg.s32 	%r24, %r20;
	mad.lo.s32 	%r26, %r2, %r20, %r26;
$L__BB1_3:
	.pragma "nounroll";
	add.s64 	%rd9, %rd2, %rd23;
	ld.global.f32 	%f1, [%rd9];
	add.s64 	%rd10, %rd1, %rd23;
	ld.global.f32 	%f2, [%rd10];
	add.f32 	%f3, %f1, %f2;
	st.global.f32 	[%rd10], %f3;
	add.s64 	%rd23, %rd23, %rd4;
	add.s32 	%r24, %r24, 1;
	setp.ne.s32 	%p4, %r24, 0;
	@%p4 bra 	$L__BB1_3;
$L__BB1_4:
	setp.lt.u32 	%p5, %r3, 3;
	@%p5 bra 	$L__BB1_6;
$L__BB1_5:
	mul.wide.u32 	%rd11, %r26, 4;
	add.s64 	%rd12, %rd2, %rd11;
	ld.global.f32 	%f4, [%rd12];
	add.s64 	%rd13, %rd1, %rd11;
	ld.global.f32 	%f5, [%rd13];
	add.f32 	%f6, %f4, %f5;
	st.global.f32 	[%rd13], %f6;
	add.s32 	%r21, %r26, %r2;
	mul.wide.u32 	%rd14, %r21, 4;
	add.s64 	%rd15, %rd2, %rd14;
	ld.global.f32 	%f7, [%rd15];
	add.s64 	%rd16, %rd1, %rd14;
	ld.global.f32 	%f8, [%rd16];
	add.f32 	%f9, %f7, %f8;
	st.global.f32 	[%rd16], %f9;
	add.s32 	%r22, %r21, %r2;
	mul.wide.u32 	%rd17, %r22, 4;
	add.s64 	%rd18, %rd2, %rd17;
	ld.global.f32 	%f10, [%rd18];
	add.s64 	%rd19, %rd1, %rd17;
	ld.global.f32 	%f11, [%rd19];
	add.f32 	%f12, %f10, %f11;
	st.global.f32 	[%rd19], %f12;
	add.s32 	%r23, %r22, %r2;
	mul.wide.u32 	%rd20, %r23, 4;
	add.s64 	%rd21, %rd2, %rd20;
	ld.global.f32 	%f13, [%rd21];
	add.s64 	%rd22, %rd1, %rd20;
	ld.global.f32 	%f14, [%rd22];
	add.f32 	%f15, %f13, %f14;
	st.global.f32 	[%rd22], %f15;
	add.s32 	%r26, %r23, %r2;
	setp.lt.s32 	%p6, %r26, %r11;
	@%p6 bra 	$L__BB1_5;
$L__BB1_6:
	ret;

}
	// .globl	_Z18add_v3_grid_strideiPfS_
.visible .entry _Z18add_v3_grid_strideiPfS_(
	.param .u32 _Z18add_v3_grid_strideiPfS__param_0,
	.param .u64 .ptr .align 1 _Z18add_v3_grid_strideiPfS__param_1,
	.param .u64 .ptr .align 1 _Z18add_v3_grid_strideiPfS__param_2
)
{
	.reg .pred 	%p<7>;
	.reg .b32 	%r<31>;
	.reg .b32 	%f<16>;
	.reg .b64 	%rd<18>;

	ld.param.u32 	%r12, [_Z18add_v3_grid_strideiPfS__param_0];
	ld.param.u64 	%rd3, [_Z18add_v3_grid_strideiPfS__param_1];
	ld.param.u64 	%rd4, [_Z18add_v3_grid_strideiPfS__param_2];
	cvta.to.global.u64 	%rd1, %rd4;
	cvta.to.global.u64 	%rd2, %rd3;
	mov.u32 	%r13, %ctaid.x;
	mov.u32 	%r14, %ntid.x;
	mov.u32 	%r15, %tid.x;
	mad.lo.s32 	%r29, %r13, %r14, %r15;
	mov.u32 	%r16, %nctaid.x;
	mul.lo.s32 	%r2, %r14, %r16;
	setp.ge.s32 	%p1, %r29, %r12;
	@%p1 bra 	$L__BB2_7;
	add.s32 	%r17, %r29, %r2;
	max.s32 	%r18, %r12, %r17;
	setp.lt.s32 	%p2, %r17, %r12;
	selp.u32 	%r19, 1, 0, %p2;
	add.s32 	%r20, %r17, %r19;
	sub.s32 	%r21, %r18, %r20;
	div.u32 	%r22, %r21, %r2;
	add.s32 	%r3, %r22, %r19;
	and.b32  	%r23, %r3, 3;
	setp.eq.s32 	%p3, %r23, 3;
	@%p3 bra 	$L__BB2_4;
	add.s32 	%r24, %r3, 1;
	and.b32  	%r25, %r24, 3;
	neg.s32 	%r27, %r25;
$L__BB2_3:
	.pragma "nounroll";
	mul.wide.s32 	%rd5, %r29, 4;
	add.s64 	%rd6, %rd1, %rd5;
	add.s64 	%rd7, %rd2, %rd5;
	ld.global.f32 	%f1, [%rd7];
	ld.global.f32 	%f2, [%rd6];
	add.f32 	%f3, %f1, %f2;
	st.global.f32 	[%rd6], %f3;
	add.s32 	%r29, %r29, %r2;
	add.s32 	%r27, %r27, 1;
	setp.ne.s32 	%p4, %r27, 0;
	@%p4 bra 	$L__BB2_3;
$L__BB2_4:
	setp.lt.u32 	%p5, %r3, 3;
	@%p5 bra 	$L__BB2_7;
	mul.wide.s32 	%rd11, %r2, 4;
	shl.b32 	%r26, %r2, 2;
$L__BB2_6:
	mul.wide.s32 	%rd8, %r29, 4;
	add.s64 	%rd9, %rd2, %rd8;
	ld.global.f32 	%f4, [%rd9];
	add.s64 	%rd10, %rd1, %rd8;
	ld.global.f32 	%f5, [%rd10];
	add.f32 	%f6, %f4, %f5;
	st.global.f32 	[%rd10], %f6;
	add.s64 	%rd12, %rd9, %rd11;
	ld.global.f32 	%f7, [%rd12];
	add.s64 	%rd13, %rd10, %rd11;
	ld.global.f32 	%f8, [%rd13];
	add.f32 	%f9, %f7, %f8;
	st.global.f32 	[%rd13], %f9;
	add.s64 	%rd14, %rd12, %rd11;
	ld.global.f32 	%f10, [%rd14];
	add.s64 	%rd15, %rd13, %rd11;
	ld.global.f32 	%f11, [%rd15];
	add.f32 	%f12, %f10, %f11;
	st.global.f32 	[%rd15], %f12;
	add.s64 	%rd16, %rd14, %rd11;
	ld.global.f32 	%f13, [%rd16];
	add.s64 	%rd17, %rd15, %rd11;
	ld.global.f32 	%f14, [%rd17];
	add.f32 	%f15, %f13, %f14;
	st.global.f32 	[%rd17], %f15;
	add.s32 	%r29, %r26, %r29;
	setp.lt.s32 	%p6, %r29, %r12;
	@%p6 bra 	$L__BB2_6;
$L__BB2_7:
	ret;

}


// ===== COMPILED SASS (sm_100) =====

	.target	sm_100

	.elftype	@"ET_EXEC"


//--------------------- .note.nv.tkinfo           --------------------------
	.section	.note.nv.tkinfo,"",@"SHT_NOTE"
	.sectionflags	@"SHF_NOTE_NV_TKINFO"
	.tkinfo
        /*0018*/ 	.word	0x00000002
        /*0030*/ 	.string	""
        /*0030*/ 	.string	"ptxas"
        /*0030*/ 	.string	"Cuda compilation tools, release 13.0, V13.0.88"
        /*0030*/ 	.string	"Build cuda_13.0.r13.0/compiler.36424714_0"
        /*0030*/ 	.string	"-arch sm_100 -m 64 "



//--------------------- .note.nv.cuinfo           --------------------------
	.section	.note.nv.cuinfo,"",@"SHT_NOTE"
	.sectionflags	@"SHF_NOTE_NV_CUINFO"
        /*0018*/ 	.short	0x0002
        /*001a*/ 	.short	0x0064
        /*001c*/ 	.short	0x0082
	.zero		2


//--------------------- .nv.info                  --------------------------
	.section	.nv.info,"",@"SHT_CUDA_INFO"
	.align	4


	//----- nvinfo : EIATTR_REGCOUNT
	.align		4
        /*0000*/ 	.byte	0x04, 0x2f
        /*0002*/ 	.short	(.L_1 - .L_0)
	.align		4
.L_0:
        /*0004*/ 	.word	index@(_Z20add_v1_single_threadiPfS_)
        /*0008*/ 	.word	0x00000012


	//----- nvinfo : EIATTR_FRAME_SIZE
	.align		4
.L_1:
        /*000c*/ 	.byte	0x04, 0x11
        /*000e*/ 	.short	(.L_3 - .L_2)
	.align		4
.L_2:
        /*0010*/ 	.word	index@(_Z20add_v1_single_threadiPfS_)
        /*0014*/ 	.word	0x00000000


	//----- nvinfo : EIATTR_REGCOUNT
	.align		4
.L_3:
        /*0018*/ 	.byte	0x04, 0x2f
        /*001a*/ 	.short	(.L_5 - .L_4)
	.align		4
.L_4:
        /*001c*/ 	.word	index@(_Z19add_v2_single_blockiPfS_)
        /*0020*/ 	.word	0x0000001a


	//----- nvinfo : EIATTR_FRAME_SIZE
	.align		4
.L_5:
        /*0024*/ 	.byte	0x04, 0x11
        /*0026*/ 	.short	(.L_7 - .L_6)
	.align		4
.L_6:
        /*0028*/ 	.word	index@(_Z19add_v2_single_blockiPfS_)
        /*002c*/ 	.word	0x00000000


	//----- nvinfo : EIATTR_REGCOUNT
	.align		4
.L_7:
        /*0030*/ 	.byte	0x04, 0x2f
        /*0032*/ 	.short	(.L_9 - .L_8)
	.align		4
.L_8:
        /*0034*/ 	.word	index@(_Z18add_v3_grid_strideiPfS_)
        /*0038*/ 	.word	0x00000018


	//----- nvinfo : EIATTR_FRAME_SIZE
	.align		4
.L_9:
        /*003c*/ 	.byte	0x04, 0x11
        /*003e*/ 	.short	(.L_11 - .L_10)
	.align		4
.L_10:
        /*0040*/ 	.word	index@(_Z18add_v3_grid_strideiPfS_)
        /*0044*/ 	.word	0x00000000


	//----- nvinfo : EIATTR_MIN_STACK_SIZE
	.align		4
.L_11:
        /*0048*/ 	.byte	0x04, 0x12
        /*004a*/ 	.short	(.L_13 - .L_12)
	.align		4
.L_12:
        /*004c*/ 	.word	index@(_Z18add_v3_grid_strideiPfS_)
        /*0050*/ 	.word	0x00000000


	//----- nvinfo : EIATTR_MIN_STACK_SIZE
	.align		4
.L_13:
        /*0054*/ 	.byte	0x04, 0x12
        /*0056*/ 	.short	(.L_15 - .L_14)
	.align		4
.L_14:
        /*0058*/ 	.word	index@(_Z19add_v2_single_blockiPfS_)
        /*005c*/ 	.word	0x00000000


	//----- nvinfo : EIATTR_MIN_STACK_SIZE
	.align		4
.L_15:
        /*0060*/ 	.byte	0x04, 0x12
        /*0062*/ 	.short	(.L_17 - .L_16)
	.align		4
.L_16:
        /*0064*/ 	.word	index@(_Z20add_v1_single_threadiPfS_)
        /*0068*/ 	.word	0x00000000
.L_17:


//--------------------- .nv.compat                --------------------------
	.section	.nv.compat,"",@"SHT_CUDA_COMPAT_INFO"
	.align	4
        /*0000*/ 	.byte	0x02, 0x09, 0x00, 0x00, 0x02, 0x02, 0x01, 0x00, 0x02, 0x05, 0x05, 0x00, 0x03, 0x07, 0x01, 0x01
        /*0010*/ 	.byte	0x02, 0x03, 0x00, 0x00, 0x02, 0x06, 0x01, 0x00, 0x04, 0x0b, 0x08, 0x00, 0x09, 0x00, 0x00, 0x00
        /*0020*/ 	.byte	0x00, 0x00, 0x00, 0x00


//--------------------- .nv.info._Z18add_v3_grid_strideiPfS_ --------------------------
	.section	.nv.info._Z18add_v3_grid_strideiPfS_,"",@"SHT_CUDA_INFO"
	.sectionflags	@""
	.align	4


	//----- nvinfo : EIATTR_CUDA_API_VERSION
	.align		4
        /*0000*/ 	.byte	0x04, 0x37
        /*0002*/ 	.short	(.L_19 - .L_18)
.L_18:
        /*0004*/ 	.word	0x00000082


	//----- nvinfo : EIATTR_KPARAM_INFO
	.align		4
.L_19:
        /*0008*/ 	.byte	0x04, 0x17
        /*000a*/ 	.short	(.L_21 - .L_20)
.L_20:
        /*000c*/ 	.word	0x00000000
        /*0010*/ 	.short	0x0002
        /*0012*/ 	.short	0x0010
        /*0014*/ 	.byte	0x00, 0xf5, 0x21, 0x00


	//----- nvinfo : EIATTR_KPARAM_INFO
	.align		4
.L_21:
        /*0018*/ 	.byte	0x04, 0x17
        /*001a*/ 	.short	(.L_23 - .L_22)
.L_22:
        /*001c*/ 	.word	0x00000000
        /*0020*/ 	.short	0x0001
        /*0022*/ 	.short	0x0008
        /*0024*/ 	.byte	0x00, 0xf5, 0x21, 0x00


	//----- nvinfo : EIATTR_KPARAM_INFO
	.align		4
.L_23:
        /*0028*/ 	.byte	0x04, 0x17
        /*002a*/ 	.short	(.L_25 - .L_24)
.L_24:
        /*002c*/ 	.word	0x00000000
        /*0030*/ 	.short	0x0000
        /*0032*/ 	.short	0x0000
        /*0034*/ 	.byte	0x00, 0xf0, 0x11, 0x00


	//----- nvinfo : EIATTR_SPARSE_MMA_MASK
	.align		4
.L_25:
        /*0038*/ 	.byte	0x03, 0x50
        /*003a*/ 	.short	0x0000


	//----- nvinfo : EIATTR_MAXREG_COUNT
	.align		4
        /*003c*/ 	.byte	0x03, 0x1b
        /*003e*/ 	.short	0x00ff


	//----- nvinfo : EIATTR_MERCURY_ISA_VERSION
	.align		4
        /*0040*/ 	.byte	0x03, 0x5f
        /*0042*/ 	.short	0x0101


	//----- nvinfo : EIATTR_VRC_CTA_INIT_COUNT
	.align		4
        /*0044*/ 	.byte	0x02, 0x4a
	.zero		1
	.zero		1


	//----- nvinfo : EIATTR_EXIT_INSTR_OFFSETS
	.align		4
        /*0048*/ 	.byte	0x04, 0x1c
        /*004a*/ 	.short	(.L_27 - .L_26)


	//   ....[0]....
.L_26:
        /*004c*/ 	.word	0x00000090


	//   ....[1]....
        /*0050*/ 	.word	0x00000380


	//   ....[2]....
        /*0054*/ 	.word	0x00000560


	//----- nvinfo : EIATTR_CRS_STACK_SIZE
	.align		4
.L_27:
        /*0058*/ 	.byte	0x04, 0x1e
        /*005a*/ 	.short	(.L_29 - .L_28)
.L_28:
        /*005c*/ 	.word	0x00000000


	//----- nvinfo : EIATTR_CBANK_PARAM_SIZE
	.align		4
.L_29:
        /*0060*/ 	.byte	0x03, 0x19
        /*0062*/ 	.short	0x0018


	//----- nvinfo : EIATTR_PARAM_CBANK
	.align		4
        /*0064*/ 	.byte	0x04, 0x0a
        /*0066*/ 	.short	(.L_31 - .L_30)
	.align		4
.L_30:
        /*0068*/ 	.word	index@(.nv.constant0._Z18add_v3_grid_strideiPfS_)
        /*006c*/ 	.short	0x0380
        /*006e*/ 	.short	0x0018


	//----- nvinfo : EIATTR_SW_WAR
	.align		4
.L_31:
        /*0070*/ 	.byte	0x04, 0x36
        /*0072*/ 	.short	(.L_33 - .L_32)
.L_32:
        /*0074*/ 	.word	0x00000008
.L_33:


//--------------------- .nv.info._Z19add_v2_single_blockiPfS_ --------------------------
	.section	.nv.info._Z19add_v2_single_blockiPfS_,"",@"SHT_CUDA_INFO"
	.sectionflags	@""
	.align	4


	//----- nvinfo : EIATTR_CUDA_API_VERSION
	.align		4
        /*0000*/ 	.byte	0x04, 0x37
        /*0002*/ 	.short	(.L_35 - .L_34)
.L_34:
        /*0004*/ 	.word	0x00000082


	//----- nvinfo : EIATTR_KPARAM_INFO
	.align		4
.L_35:
        /*0008*/ 	.byte	0x04, 0x17
        /*000a*/ 	.short	(.L_37 - .L_36)
.L_36:
        /*000c*/ 	.word	0x00000000
        /*0010*/ 	.short	0x0002
        /*0012*/ 	.short	0x0010
        /*0014*/ 	.byte	0x00, 0xf5, 0x21, 0x00


	//----- nvinfo : EIATTR_KPARAM_INFO
	.align		4
.L_37:
        /*0018*/ 	.byte	0x04, 0x17
        /*001a*/ 	.short	(.L_39 - .L_38)
.L_38:
        /*001c*/ 	.word	0x00000000
        /*0020*/ 	.short	0x0001
        /*0022*/ 	.short	0x0008
        /*0024*/ 	.byte	0x00, 0xf5, 0x21, 0x00


	//----- nvinfo : EIATTR_KPARAM_INFO
	.align		4
.L_39:
        /*0028*/ 	.byte	0x04, 0x17
        /*002a*/ 	.short	(.L_41 - .L_40)
.L_40:
        /*002c*/ 	.word	0x00000000
        /*0030*/ 	.short	0x0000
        /*0032*/ 	.short	0x0000
        /*0034*/ 	.byte	0x00, 0xf0, 0x11, 0x00


	//----- nvinfo : EIATTR_SPARSE_MMA_MASK
	.align		4
.L_41:
        /*0038*/ 	.byte	0x03, 0x50
        /*003a*/ 	.short	0x0000


	//----- nvinfo : EIATTR_MAXREG_COUNT
	.align		4
        /*003c*/ 	.byte	0x03, 0x1b
        /*003e*/ 	.short	0x00ff


	//----- nvinfo : EIATTR_MERCURY_ISA_VERSION
	.align		4
        /*0040*/ 	.byte	0x03, 0x5f
        /*0042*/ 	.short	0x0101


	//----- nvinfo : EIATTR_VRC_CTA_INIT_COUNT
	.align		4
        /*0044*/ 	.byte	0x02, 0x4a
	.zero		1
	.zero		1


	//----- nvinfo : EIATTR_EXIT_INSTR_OFFSETS
	.align		4
        /*0048*/ 	.byte	0x04, 0x1c
        /*004a*/ 	.short	(.L_43 - .L_42)


	//   ....[0]....
.L_42:
        /*004c*/ 	.word	0x00000050


	//   ....[1]....
        /*0050*/ 	.word	0x00000380


	//   ....[2]....
        /*0054*/ 	.word	0x00000590


	//----- nvinfo : EIATTR_CRS_STACK_SIZE
	.align		4
.L_43:
        /*0058*/ 	.byte	0x04, 0x1e
        /*005a*/ 	.short	(.L_45 - .L_44)
.L_44:
        /*005c*/ 	.word	0x00000000


	//----- nvinfo : EIATTR_CBANK_PARAM_SIZE
	.align		4
.L_45:
        /*0060*/ 	.byte	0x03, 0x19
        /*0062*/ 	.short	0x0018


	//----- nvinfo : EIATTR_PARAM_CBANK
	.align		4
        /*0064*/ 	.byte	0x04, 0x0a
        /*0066*/ 	.short	(.L_47 - .L_46)
	.align		4
.L_46:
        /*0068*/ 	.word	index@(.nv.constant0._Z19add_v2_single_blockiPfS_)
        /*006c*/ 	.short	0x0380
        /*006e*/ 	.short	0x0018


	//----- nvinfo : EIATTR_SW_WAR
	.align		4
.L_47:
        /*0070*/ 	.byte	0x04, 0x36
        /*0072*/ 	.short	(.L_49 - .L_48)
.L_48:
        /*0074*/ 	.word	0x00000008
.L_49:


//--------------------- .nv.info._Z20add_v1_single_threadiPfS_ --------------------------
	.section	.nv.info._Z20add_v1_single_threadiPfS_,"",@"SHT_CUDA_INFO"
	.sectionflags	@""
	.align	4


	//----- nvinfo : EIATTR_CUDA_API_VERSION
	.align		4
        /*0000*/ 	.byte	0x04, 0x37
        /*0002*/ 	.short	(.L_51 - .L_50)
.L_50:
        /*0004*/ 	.word	0x00000082


	//----- nvinfo : EIATTR_KPARAM_INFO
	.align		4
.L_51:
        /*0008*/ 	.byte	0x04, 0x17
        /*000a*/ 	.short	(.L_53 - .L_52)
.L_52:
        /*000c*/ 	.word	0x00000000
        /*0010*/ 	.short	0x0002
        /*0012*/ 	.short	0x0010
        /*0014*/ 	.byte	0x00, 0xf5, 0x21, 0x00


	//----- nvinfo : EIATTR_KPARAM_INFO
	.align		4
.L_53:
        /*0018*/ 	.byte	0x04, 0x17
        /*001a*/ 	.short	(.L_55 - .L_54)
.L_54:
        /*001c*/ 	.word	0x00000000
        /*0020*/ 	.short	0x0001
        /*0022*/ 	.short	0x0008
        /*0024*/ 	.byte	0x00, 0xf5, 0x21, 0x00


	//----- nvinfo : EIATTR_KPARAM_INFO
	.align		4
.L_55:
        /*0028*/ 	.byte	0x04, 0x17
        /*002a*/ 	.short	(.L_57 - .L_56)
.L_56:
        /*002c*/ 	.word	0x00000000
        /*0030*/ 	.short	0x0000
        /*0032*/ 	.short	0x0000
        /*0034*/ 	.byte	0x00, 0xf0, 0x11, 0x00


	//----- nvinfo : EIATTR_SPARSE_MMA_MASK
	.align		4
.L_57:
        /*0038*/ 	.byte	0x03, 0x50
        /*003a*/ 	.short	0x0000


	//----- nvinfo : EIATTR_MAXREG_COUNT
	.align		4
        /*003c*/ 	.byte	0x03, 0x1b
        /*003e*/ 	.short	0x00ff


	//----- nvinfo : EIATTR_MERCURY_ISA_VERSION
	.align		4
        /*0040*/ 	.byte	0x03, 0x5f
        /*0042*/ 	.short	0x0101


	//----- nvinfo : EIATTR_VRC_CTA_INIT_COUNT
	.align		4
        /*0044*/ 	.byte	0x02, 0x4a
	.zero		1
	.zero		1


	//----- nvinfo : EIATTR_EXIT_INSTR_OFFSETS
	.align		4
        /*0048*/ 	.byte	0x04, 0x1c
        /*004a*/ 	.short	(.L_59 - .L_58)


	//   ....[0]....
.L_58:
        /*004c*/ 	.word	0x00000030


	//   ....[1]....
        /*0050*/ 	.word	0x00000600


	//   ....[2]....
        /*0054*/ 	.word	0x000008a0


	//   ....[3]....
        /*0058*/ 	.word	0x00000a40


	//   ....[4]....
        /*005c*/ 	.word	0x00000b90


	//----- nvinfo : EIATTR_CBANK_PARAM_SIZE
	.align		4
.L_59:
        /*0060*/ 	.byte	0x03, 0x19
        /*0062*/ 	.short	0x0018


	//----- nvinfo : EIATTR_PARAM_CBANK
	.align		4
        /*0064*/ 	.byte	0x04, 0x0a
        /*0066*/ 	.short	(.L_61 - .L_60)
	.align		4
.L_60:
        /*0068*/ 	.word	index@(.nv.constant0._Z20add_v1_single_threadiPfS_)
        /*006c*/ 	.short	0x0380
        /*006e*/ 	.short	0x0018


	//----- nvinfo : EIATTR_SW_WAR
	.align		4
.L_61:
        /*0070*/ 	.byte	0x04, 0x36
        /*0072*/ 	.short	(.L_63 - .L_62)
.L_62:
        /*0074*/ 	.word	0x00000008
.L_63:


//--------------------- .nv.callgraph             --------------------------
	.section	.nv.callgraph,"",@"SHT_CUDA_CALLGRAPH"
	.align	4
	.sectionentsize	8
	.align		4
        /*0000*/ 	.word	0x00000000
	.align		4
        /*0004*/ 	.word	0xffffffff
	.align		4
        /*0008*/ 	.word	0x00000000
	.align		4
        /*000c*/ 	.word	0xfffffffe
	.align		4
        /*0010*/ 	.word	0x00000000
	.align		4
        /*0014*/ 	.word	0xfffffffd
	.align		4
        /*0018*/ 	.word	0x00000000
	.align		4
        /*001c*/ 	.word	0xfffffffc


//--------------------- .text._Z18add_v3_grid_strideiPfS_ --------------------------
	.section	.text._Z18add_v3_grid_strideiPfS_,"ax",@progbits
	.align	128
        .global         _Z18add_v3_grid_strideiPfS_
        .type           _Z18add_v3_grid_strideiPfS_,@function
        .size           _Z18add_v3_grid_strideiPfS_,(.L_x_16 - _Z18add_v3_grid_strideiPfS_)
        .other          _Z18add_v3_grid_strideiPfS_,@"STO_CUDA_ENTRY STV_DEFAULT"
_Z18add_v3_grid_strideiPfS_:
.text._Z18add_v3_grid_strideiPfS_:
[----:B------:R-:W-:Y:S01]  /*0000*/  LDC R1, c[0x0][0x37c] ;  /* 0x0000df00ff017b82 */ /* 0x000fe20000000800 */
[----:B------:R-:W0:Y:S07]  /*0010*/  S2R R3, SR_TID.X ;  /* 0x0000000000037919 */ /* 0x000e2e0000002100 */
[----:B------:R-:W0:Y:S01]  /*0020*/  S2UR UR4, SR_CTAID.X ;  /* 0x00000000000479c3 */ /* 0x000e220000002500 */
[----:B------:R-:W1:Y:S07]  /*0030*/  LDCU UR6, c[0x0][0x380] ;  /* 0x00007000ff0677ac */ /* 0x000e6e0008000800 */
[----:B------:R-:W0:Y:S01]  /*0040*/  LDC R0, c[0x0][0x360] ;  /* 0x0000d800ff007b82 */ /* 0x000e220000000800 */
[----:B------:R-:W2:Y:S01]  /*0050*/  LDCU UR5, c[0x0][0x370] ;  /* 0x00006e00ff0577ac */ /* 0x000ea20008000800 */
[----:B0-----:R-:W-:-:S02]  /*0060*/  IMAD R3, R0, UR4, R3 ;  /* 0x0000000400037c24 */ /* 0x001fc4000f8e0203 */
[----:B--2---:R-:W-:-:S03]  /*0070*/  IMAD R0, R0, UR5, RZ ;  /* 0x0000000500007c24 */ /* 0x004fc6000f8e02ff */
[----:B-1----:R-:W-:-:S13]  /*0080*/  ISETP.GE.AND P0, PT, R3, UR6, PT ;  /* 0x0000000603007c0c */ /* 0x002fda000bf06270 */
[----:B------:R-:W-:Y:S05]  /*0090*/  @P0 EXIT ;  /* 0x000000000000094d */ /* 0x000fea0003800000 */
[----:B------:R-:W0:Y:S01]  /*00a0*/  I2F.U32.RP R8, R0 ;  /* 0x0000000000087306 */ /* 0x000e220000209000 */
[C---:B------:R-:W-:Y:S01]  /*00b0*/  IMAD.IADD R2, R0.reuse, 0x1, R3 ;  /* 0x0000000100027824 */ /* 0x040fe200078e0203 */
[----:B------:R-:W-:Y:S01]  /*00c0*/  IADD3 R9, PT, PT, RZ, -R0, RZ ;  /* 0x80000000ff097210 */ /* 0x000fe20007ffe0ff */
[----:B------:R-:W1:Y:S01]  /*00d0*/  LDCU.64 UR4, c[0x0][0x358] ;  /* 0x00006b00ff0477ac */ /* 0x000e620008000a00 */
[----:B------:R-:W-:Y:S01]  /*00e0*/  ISETP.NE.U32.AND P2, PT, R0, RZ, PT ;  /* 0x000000ff0000720c */ /* 0x000fe20003f45070 */
[----:B------:R-:W-:Y:S01]  /*00f0*/  BSSY.RECONVERGENT B0, `(.L_x_0) ;  /* 0x0000028000007945 */ /* 0x000fe20003800200 */
[C---:B------:R-:W-:Y:S02]  /*0100*/  ISETP.GE.AND P0, PT, R2.reuse, UR6, PT ;  /* 0x0000000602007c0c */ /* 0x040fe4000bf06270 */
[----:B------:R-:W-:Y:S02]  /*0110*/  VIMNMX R7, PT, PT, R2, UR6, !PT ;  /* 0x0000000602077c48 */ /* 0x000fe4000ffe0100 */
[----:B------:R-:W-:-:S04]  /*0120*/  SEL R6, RZ, 0x1, P0 ;  /* 0x00000001ff067807 */ /* 0x000fc80000000000 */
[----:B------:R-:W-:Y:S01]  /*0130*/  IADD3 R7, PT, PT, R7, -R2, -R6 ;  /* 0x8000000207077210 */ /* 0x000fe20007ffe806 */
[----:B0-----:R-:W0:Y:S02]  /*0140*/  MUFU.RCP R8, R8 ;  /* 0x0000000800087308 */ /* 0x001e240000001000 */
[----:B0-----:R-:W-:-:S06]  /*0150*/  IADD3 R4, PT, PT, R8, 0xffffffe, RZ ;  /* 0x0ffffffe08047810 */ /* 0x001fcc0007ffe0ff */
[----:B------:R0:W2:Y:S02]  /*0160*/  F2I.FTZ.U32.TRUNC.NTZ R5, R4 ;  /* 0x0000000400057305 */ /* 0x0000a4000021f000 */
[----:B0-----:R-:W-:Y:S02]  /*0170*/  HFMA2 R4, -RZ, RZ, 0, 0 ;  /* 0x00000000ff047431 */ /* 0x001fe400000001ff */
[----:B--2---:R-:W-:-:S04]  /*0180*/  IMAD R9, R9, R5, RZ ;  /* 0x0000000509097224 */ /* 0x004fc800078e02ff */
[----:B------:R-:W-:-:S06]  /*0190*/  IMAD.HI.U32 R8, R5, R9, R4 ;  /* 0x0000000905087227 */ /* 0x000fcc00078e0004 */
[----:B------:R-:W-:-:S05]  /*01a0*/  IMAD.HI.U32 R5, R8, R7, RZ ;  /* 0x0000000708057227 */ /* 0x000fca00078e00ff */
[----:B------:R-:W-:-:S05]  /*01b0*/  IADD3 R2, PT, PT, -R5, RZ, RZ ;  /* 0x000000ff05027210 */ /* 0x000fca0007ffe1ff */
[----:B------:R-:W-:-:S05]  /*01c0*/  IMAD R7, R0, R2, R7 ;  /* 0x0000000200077224 */ /* 0x000fca00078e0207 */
[----:B------:R-:W-:-:S13]  /*01d0*/  ISETP.GE.U32.AND P0, PT, R7, R0, PT ;  /* 0x000000000700720c */ /* 0x000fda0003f06070 */
[----:B------:R-:W-:Y:S01]  /*01e0*/  @P0 IMAD.IADD R7, R7, 0x1, -R0 ;  /* 0x0000000107070824 */ /* 0x000fe200078e0a00 */
[----:B------:R-:W-:-:S04]  /*01f0*/  @P0 IADD3 R5, PT, PT, R5, 0x1, RZ ;  /* 0x0000000105050810 */ /* 0x000fc80007ffe0ff */
[----:B------:R-:W-:-:S13]  /*0200*/  ISETP.GE.U32.AND P1, PT, R7, R0, PT ;  /* 0x000000000700720c */ /* 0x000fda0003f26070 */
[----:B------:R-:W-:Y:S02]  /*0210*/  @P1 IADD3 R5, PT, PT, R5, 0x1, RZ ;  /* 0x0000000105051810 */ /* 0x000fe40007ffe0ff */
[----:B------:R-:W-:-:S05]  /*0220*/  @!P2 LOP3.LUT R5, RZ, R0, RZ, 0x33, !PT ;  /* 0x00000000ff05a212 */ /* 0x000fca00078e33ff */
[----:B------:R-:W-:-:S05]  /*0230*/  IMAD.IADD R2, R6, 0x1, R5 ;  /* 0x0000000106027824 */ /* 0x000fca00078e0205 */
[C---:B------:R-:W-:Y:S02]  /*0240*/  LOP3.LUT R4, R2.reuse, 0x3, RZ, 0xc0, !PT ;  /* 0x0000000302047812 */ /* 0x040fe400078ec0ff */
[----:B------:R-:W-:Y:S02]  /*0250*/  ISETP.GE.U32.AND P1, PT, R2, 0x3, PT ;  /* 0x000000030200780c */ /* 0x000fe40003f26070 */
[----:B------:R-:W-:-:S13]  /*0260*/  ISETP.NE.AND P0, PT, R4, 0x3, PT ;  /* 0x000000030400780c */ /* 0x000fda0003f05270 */
[----:B-1----:R-:W-:Y:S05]  /*0270*/  @!P0 BRA `(.L_x_1) ;  /* 0x00000000003c8947 */ /* 0x002fea0003800000 */
[----:B------:R-:W0:Y:S01]  /*0280*/  LDC.64 R8, c[0x0][0x390] ;  /* 0x0000e400ff087b82 */ /* 0x000e220000000a00 */
[----:B------:R-:W-:-:S04]  /*0290*/  IADD3 R2, PT, PT, R2, 0x1, RZ ;  /* 0x0000000102027810 */ /* 0x000fc80007ffe0ff */
[----:B------:R-:W-:-:S03]  /*02a0*/  LOP3.LUT R2, R2, 0x3, RZ, 0xc0, !PT ;  /* 0x0000000302027812 */ /* 0x000fc600078ec0ff */
[----:B------:R-:W1:Y:S01]  /*02b0*/  LDC.64 R10, c[0x0][0x388] ;  /* 0x0000e200ff0a7b82 */ /* 0x000e620000000a00 */
[----:B------:R-:W-:-:S07]  /*02c0*/  IADD3 R2, PT, PT, -R2, RZ, RZ ;  /* 0x000000ff02027210 */ /* 0x000fce0007ffe1ff */
.L_x_2:
[----:B-1----:R-:W-:-:S04]  /*02d0*/  IMAD.WIDE R6, R3, 0x4, R10 ;  /* 0x0000000403067825 */ /* 0x002fc800078e020a */
[----:B0-2---:R-:W-:Y:S02]  /*02e0*/  IMAD.WIDE R4, R3, 0x4, R8 ;  /* 0x0000000403047825 */ /* 0x005fe400078e0208 */
[----:B------:R-:W2:Y:S04]  /*02f0*/  LDG.E R6, desc[UR4][R6.64] ;  /* 0x0000000406067981 */ /* 0x000ea8000c1e1900 */
[----:B------:R-:W2:Y:S01]  /*0300*/  LDG.E R13, desc[UR4][R4.64] ;  /* 0x00000004040d7981 */ /* 0x000ea2000c1e1900 */
[----:B------:R-:W-:Y:S01]  /*0310*/  VIADD R2, R2, 0x1 ;  /* 0x0000000102027836 */ /* 0x000fe20000000000 */
[----:B------:R-:W-:-:S04]  /*0320*/  IADD3 R3, PT, PT, R0, R3, RZ ;  /* 0x0000000300037210 */ /* 0x000fc80007ffe0ff */
[----:B------:R-:W-:Y:S01]  /*0330*/  ISETP.NE.AND P0, PT, R2, RZ, PT ;  /* 0x000000ff0200720c */ /* 0x000fe20003f05270 */
[----:B--2---:R-:W-:-:S05]  /*0340*/  FADD R13, R6, R13 ;  /* 0x0000000d060d7221 */ /* 0x004fca0000000000 */
[----:B------:R2:W-:Y:S07]  /*0350*/  STG.E desc[UR4][R4.64], R13 ;  /* 0x0000000d04007986 */ /* 0x0005ee000c101904 */
[----:B------:R-:W-:Y:S05]  /*0360*/  @P0 BRA `(.L_x_2) ;  /* 0xfffffffc00d80947 */ /* 0x000fea000383ffff */
.L_x_1:
[----:B------:R-:W-:Y:S05]  /*0370*/  BSYNC.RECONVERGENT B0 ;  /* 0x0000000000007941 */ /* 0x000fea0003800200 */
.L_x_0:
[----:B------:R-:W-:Y:S05]  /*0380*/  @!P1 EXIT ;  /* 0x000000000000994d */ /* 0x000fea0003800000 */
.L_x_3:
[----:B-12---:R-:W0:Y:S08]  /*0390*/  LDC.64 R4, c[0x0][0x388] ;  /* 0x0000e200ff047b82 */ /* 0x006e300000000a00 */
[----:B------:R-:W1:Y:S01]  /*03a0*/  LDC.64 R6, c[0x0][0x390] ;  /* 0x0000e400ff067b82 */ /* 0x000e620000000a00 */
[----:B0-----:R-:W-:-:S05]  /*03b0*/  IMAD.WIDE R12, R3, 0x4, R4 ;  /* 0x00000004030c7825 */ /* 0x001fca00078e0204 */
[----:B------:R-:W2:Y:S01]  /*03c0*/  LDG.E R2, desc[UR4][R12.64] ;  /* 0x000000040c027981 */ /* 0x000ea2000c1e1900 */
[----:B-1----:R-:W-:-:S05]  /*03d0*/  IMAD.WIDE R14, R3, 0x4, R6 ;  /* 0x00000004030e7825 */ /* 0x002fca00078e0206 */
[----:B------:R-:W2:Y:S01]  /*03e0*/  LDG.E R5, desc[UR4][R14.64] ;  /* 0x000000040e057981 */ /* 0x000ea2000c1e1900 */
[----:B------:R-:W-:-:S04]  /*03f0*/  IMAD.WIDE R6, R0, 0x4, R14 ;  /* 0x0000000400067825 */ /* 0x000fc800078e020e */
[----:B--2---:R-:W-:Y:S01]  /*0400*/  FADD R17, R2, R5 ;  /* 0x0000000502117221 */ /* 0x004fe20000000000 */
[----:B------:R-:W-:-:S04]  /*0410*/  IMAD.WIDE R4, R0, 0x4, R12 ;  /* 0x0000000400047825 */ /* 0x000fc800078e020c */
[----:B------:R0:W-:Y:S04]  /*0420*/  STG.E desc[UR4][R14.64], R17 ;  /* 0x000000110e007986 */ /* 0x0001e8000c101904 */
[----:B------:R-:W2:Y:S04]  /*0430*/  LDG.E R2, desc[UR4][R4.64] ;  /* 0x0000000404027981 */ /* 0x000ea8000c1e1900 */
[----:B------:R-:W2:Y:S01]  /*0440*/  LDG.E R9, desc[UR4][R6.64] ;  /* 0x0000000406097981 */ /* 0x000ea2000c1e1900 */
[----:B------:R-:W-:-:S04]  /*0450*/  IMAD.WIDE R10, R0, 0x4, R6 ;  /* 0x00000004000a7825 */ /* 0x000fc800078e0206 */
[----:B--2---:R-:W-:Y:S01]  /*0460*/  FADD R19, R2, R9 ;  /* 0x0000000902137221 */ /* 0x004fe20000000000 */
[----:B------:R-:W-:-:S04]  /*0470*/  IMAD.WIDE R8, R0, 0x4, R4 ;  /* 0x0000000400087825 */ /* 0x000fc800078e0204 */
[----:B------:R1:W-:Y:S04]  /*0480*/  STG.E desc[UR4][R6.64], R19 ;  /* 0x0000001306007986 */ /* 0x0003e8000c101904 */
[----:B------:R-:W2:Y:S04]  /*0490*/  LDG.E R2, desc[UR4][R8.64] ;  /* 0x0000000408027981 */ /* 0x000ea8000c1e1900 */
[----:B------:R-:W2:Y:S01]  /*04a0*/  LDG.E R13, desc[UR4][R10.64] ;  /* 0x000000040a0d7981 */ /* 0x000ea2000c1e1900 */
[----:B0-----:R-:W-:-:S04]  /*04b0*/  IMAD.WIDE R14, R0, 0x4, R10 ;  /* 0x00000004000e7825 */ /* 0x001fc800078e020a */
[----:B--2---:R-:W-:Y:S01]  /*04c0*/  FADD R21, R2, R13 ;  /* 0x0000000d02157221 */ /* 0x004fe20000000000 */
[----:B------:R-:W-:-:S04]  /*04d0*/  IMAD.WIDE R12, R0, 0x4, R8 ;  /* 0x00000004000c7825 */ /* 0x000fc800078e0208 */
[----:B------:R1:W-:Y:S04]  /*04e0*/  STG.E desc[UR4][R10.64], R21 ;  /* 0x000000150a007986 */ /* 0x0003e8000c101904 */
[----:B------:R-:W2:Y:S04]  /*04f0*/  LDG.E R12, desc[UR4][R12.64] ;  /* 0x000000040c0c7981 */ /* 0x000ea8000c1e1900 */
[----:B------:R-:W2:Y:S01]  /*0500*/  LDG.E R5, desc[UR4][R14.64] ;  /* 0x000000040e057981 */ /* 0x000ea2000c1e1900 */
[----:B------:R-:W-:-:S04]  /*0510*/  LEA R3, R0, R3, 0x2 ;  /* 0x0000000300037211 */ /* 0x000fc800078e10ff */
[----:B------:R-:W-:Y:S01]  /*0520*/  ISETP.GE.AND P0, PT, R3, UR6, PT ;  /* 0x0000000603007c0c */ /* 0x000fe2000bf06270 */
[----:B--2---:R-:W-:-:S05]  /*0530*/  FADD R5, R12, R5 ;  /* 0x000000050c057221 */ /* 0x004fca0000000000 */
[----:B------:R1:W-:Y:S07]  /*0540*/  STG.E desc[UR4][R14.64], R5 ;  /* 0x000000050e007986 */ /* 0x0003ee000c101904 */
[----:B------:R-:W-:Y:S05]  /*0550*/  @!P0 BRA `(.L_x_3) ;  /* 0xfffffffc008c8947 */ /* 0x000fea000383ffff */
[----:B------:R-:W-:Y:S05]  /*0560*/  EXIT ;  /* 0x000000000000794d */ /* 0x000fea0003800000 */
.L_x_4:
[----:B------:R-:W-:-:S00]  /*0570*/  BRA `(.L_x_4) ;  /* 0xfffffffc00fc7947 */ /* 0x000fc0000383ffff */
[----:B------:R-:W-:-:S00]  /*0580*/  NOP ;  /* 0x0000000000007918 */ /* 0x000fc00000000000 */
[----:B------:R-:W-:-:S00]  /*0590*/  NOP ;  /* 0x0000000000007918 */ /* 0x000fc00000000000 */
[----:B------:R-:W-:-:S00]  /*05a0*/  NOP ;  /* 0x0000000000007918 */ /* 0x000fc00000000000 */
[----:B------:R-:W-:-:S00]  /*05b0*/  NOP ;  /* 0x0000000000007918 */ /* 0x000fc00000000000 */
[----:B------:R-:W-:-:S00]  /*05c0*/  NOP ;  /* 0x0000000000007918 */ /* 0x000fc00000000000 */
[----:B------:R-:W-:-:S00]  /*05d0*/  NOP ;  /* 0x0000000000007918 */ /* 0x000fc00000000000 */
[----:B------:R-:W-:-:S00]  /*05e0*/  NOP ;  /* 0x0000000000007918 */ /* 0x000fc00000000000 */
[----:B------:R-:W-:-:S00]  /*05f0*/  NOP ;  /* 0x0000000000007918 */ /* 0x000fc00000000000 */
.L_x_16:


//--------------------- .text._Z19add_v2_single_blockiPfS_ --------------------------
	.section	.text._Z19add_v2_single_blockiPfS_,"ax",@progbits
	.align	128
        .global         _Z19add_v2_single_blockiPfS_
        .type           _Z19add_v2_single_blockiPfS_,@function
        .size           _Z19add_v2_single_blockiPfS_,(.L_x_17 - _Z19add_v2_single_blockiPfS_)
        .other          _Z19add_v2_single_blockiPfS_,@"STO_CUDA_ENTRY STV_DEFAULT"
_Z19add_v2_single_blockiPfS_:
.text._Z19add_v2_single_blockiPfS_:
[----:B------:R-:W-:Y:S01]  /*0000*/  LDC R1, c[0x0][0x37c] ;  /* 0x0000df00ff017b82 */ /* 0x000fe20000000800 */
[----:B------:R-:W0:Y:S01]  /*0010*/  S2R R3, SR_TID.X ;  /* 0x0000000000037919 */ /* 0x000e220000002100 */
[----:B------:R-:W0:Y:S06]  /*0020*/  LDCU UR6, c[0x0][0x380] ;  /* 0x00007000ff0677ac */ /* 0x000e2c0008000800 */
[----:B------:R-:W1:Y:S01]  /*0030*/  LDC R0, c[0x0][0x360] ;  /* 0x0000d800ff007b82 */ /* 0x000e620000000800 */
[----:B0-----:R-:W-:-:S13]  /*0040*/  ISETP.GE.AND P0, PT, R3, UR6, PT ;  /* 0x0000000603007c0c */ /* 0x001fda000bf06270 */
[----:B------:R-:W-:Y:S05]  /*0050*/  @P0 EXIT ;  /* 0x000000000000094d */ /* 0x000fea0003800000 */
[----:B-1----:R-:W0:Y:S01]  /*0060*/  I2F.U32.RP R8, R0 ;  /* 0x0000000000087306 */ /* 0x002e220000209000 */
[----:B------:R-:W-:Y:S01]  /*0070*/  IADD3 R2, PT, PT, R3, R0, RZ ;  /* 0x0000000003027210 */ /* 0x000fe20007ffe0ff */
[----:B------:R-:W1:Y:S01]  /*0080*/  LDCU.64 UR4, c[0x0][0x358] ;  /* 0x00006b00ff0477ac */ /* 0x000e620008000a00 */
[----:B------:R-:W-:Y:S01]  /*0090*/  ISETP.NE.U32.AND P2, PT, R0, RZ, PT ;  /* 0x000000ff0000720c */ /* 0x000fe20003f45070 */
[----:B------:R-:W-:Y:S01]  /*00a0*/  BSSY.RECONVERGENT B0, `(.L_x_5) ;  /* 0x000002d000007945 */ /* 0x000fe20003800200 */
[C---:B------:R-:W-:Y:S01]  /*00b0*/  ISETP.GE.U32.AND P0, PT, R2.reuse, UR6, PT ;  /* 0x0000000602007c0c */ /* 0x040fe2000bf06070 */
[----:B------:R-:W2:Y:S01]  /*00c0*/  LDCU.64 UR8, c[0x0][0x388] ;  /* 0x00007100ff0877ac */ /* 0x000ea20008000a00 */
[----:B------:R-:W-:Y:S02]  /*00d0*/  VIMNMX.U32 R7, PT, PT, R2, UR6, !PT ;  /* 0x0000000602077c48 */ /* 0x000fe4000ffe0000 */
[----:B------:R-:W-:Y:S01]  /*00e0*/  SEL R6, RZ, 0x1, P0 ;  /* 0x00000001ff067807 */ /* 0x000fe20000000000 */
[----:B------:R-:W3:Y:S03]  /*00f0*/  LDCU.64 UR10, c[0x0][0x390] ;  /* 0x00007200ff0a77ac */ /* 0x000ee60008000a00 */
[----:B------:R-:W-:Y:S01]  /*0100*/  IADD3 R7, PT, PT, R7, -R2, -R6 ;  /* 0x8000000207077210 */ /* 0x000fe20007ffe806 */
[----:B0-----:R-:W0:Y:S02]  /*0110*/  MUFU.RCP R8, R8 ;  /* 0x0000000800087308 */ /* 0x001e240000001000 */
[----:B0-----:R-:W-:-:S06]  /*0120*/  IADD3 R4, PT, PT, R8, 0xffffffe, RZ ;  /* 0x0ffffffe08047810 */ /* 0x001fcc0007ffe0ff */
[----:B------:R0:W4:Y:S02]  /*0130*/  F2I.FTZ.U32.TRUNC.NTZ R5, R4 ;  /* 0x0000000400057305 */ /* 0x000124000021f000 */
[----:B0-----:R-:W-:Y:S02]  /*0140*/  IMAD.MOV.U32 R4, RZ, RZ, RZ ;  /* 0x000000ffff047224 */ /* 0x001fe400078e00ff */
[----:B----4-:R-:W-:-:S04]  /*0150*/  IMAD.MOV R9, RZ, RZ, -R5 ;  /* 0x000000ffff097224 */ /* 0x010fc800078e0a05 */
[----:B------:R-:W-:-:S04]  /*0160*/  IMAD R9, R9, R0, RZ ;  /* 0x0000000009097224 */ /* 0x000fc800078e02ff */
        /* <DEDUP_REMOVED lines=8> */
[----:B------:R-:W-:Y:S01]  /*01f0*/  @P1 VIADD R5, R5, 0x1 ;  /* 0x0000000105051836 */ /* 0x000fe20000000000 */
[----:B------:R-:W-:-:S04]  /*0200*/  @!P2 LOP3.LUT R5, RZ, R0, RZ, 0x33, !PT ;  /* 0x00000000ff05a212 */ /* 0x000fc800078e33ff */
[----:B------:R-:W-:-:S04]  /*0210*/  IADD3 R2, PT, PT, R6, R5, RZ ;  /* 0x0000000506027210 */ /* 0x000fc80007ffe0ff */
[C---:B------:R-:W-:Y:S02]  /*0220*/  LOP3.LUT R4, R2.reuse, 0x3, RZ, 0xc0, !PT ;  /* 0x0000000302047812 */ /* 0x040fe400078ec0ff */
[----:B------:R-:W-:Y:S02]  /*0230*/  ISETP.GE.U32.AND P0, PT, R2, 0x3, PT ;  /* 0x000000030200780c */ /* 0x000fe40003f06070 */
[----:B------:R-:W-:-:S13]  /*0240*/  ISETP.NE.AND P1, PT, R4, 0x3, PT ;  /* 0x000000030400780c */ /* 0x000fda0003f25270 */
[----:B-123--:R-:W-:Y:S05]  /*0250*/  @!P1 BRA `(.L_x_6) ;  /* 0x0000000000449947 */ /* 0x00efea0003800000 */
[----:B------:R-:W-:Y:S02]  /*0260*/  VIADD R2, R2, 0x1 ;  /* 0x0000000102027836 */ /* 0x000fe40000000000 */
[----:B------:R-:W-:-:S03]  /*0270*/  IMAD.WIDE.U32 R4, R3, 0x4, RZ ;  /* 0x0000000403047825 */ /* 0x000fc600078e00ff */
[----:B------:R-:W-:-:S05]  /*0280*/  LOP3.LUT R2, R2, 0x3, RZ, 0xc0, !PT ;  /* 0x0000000302027812 */ /* 0x000fca00078ec0ff */
[C---:B------:R-:W-:Y:S01]  /*0290*/  IMAD R3, R2.reuse, R0, R3 ;  /* 0x0000000002037224 */ /* 0x040fe200078e0203 */
[----:B------:R-:W-:-:S07]  /*02a0*/  IADD3 R2, PT, PT, -R2, RZ, RZ ;  /* 0x000000ff02027210 */ /* 0x000fce0007ffe1ff */
.L_x_7:
[C---:B------:R-:W-:Y:S02]  /*02b0*/  IADD3 R8, P1, PT, R4.reuse, UR8, RZ ;  /* 0x0000000804087c10 */ /* 0x040fe4000ff3e0ff */
[----:B0-----:R-:W-:Y:S02]  /*02c0*/  IADD3 R6, P2, PT, R4, UR10, RZ ;  /* 0x0000000a04067c10 */ /* 0x001fe4000ff5e0ff */
[C---:B------:R-:W-:Y:S02]  /*02d0*/  IADD3.X R9, PT, PT, R5.reuse, UR9, RZ, P1, !PT ;  /* 0x0000000905097c10 */ /* 0x040fe40008ffe4ff */
[----:B------:R-:W-:-:S03]  /*02e0*/  IADD3.X R7, PT, PT, R5, UR11, RZ, P2, !PT ;  /* 0x0000000b05077c10 */ /* 0x000fc600097fe4ff */
[----:B------:R-:W2:Y:S04]  /*02f0*/  LDG.E R8, desc[UR4][R8.64] ;  /* 0x0000000408087981 */ /* 0x000ea8000c1e1900 */
[----:B------:R-:W2:Y:S01]  /*0300*/  LDG.E R11, desc[UR4][R6.64] ;  /* 0x00000004060b7981 */ /* 0x000ea2000c1e1900 */
[----:B------:R-:W-:Y:S02]  /*0310*/  VIADD R2, R2, 0x1 ;  /* 0x0000000102027836 */ /* 0x000fe40000000000 */
[----:B------:R-:W-:-:S03]  /*0320*/  IMAD.WIDE.U32 R4, R0, 0x4, R4 ;  /* 0x0000000400047825 */ /* 0x000fc600078e0004 */
[----:B------:R-:W-:Y:S01]  /*0330*/  ISETP.NE.AND P1, PT, R2, RZ, PT ;  /* 0x000000ff0200720c */ /* 0x000fe20003f25270 */
[----:B--2---:R-:W-:-:S05]  /*0340*/  FADD R11, R8, R11 ;  /* 0x0000000b080b7221 */ /* 0x004fca0000000000 */
[----:B------:R0:W-:Y:S07]  /*0350*/  STG.E desc[UR4][R6.64], R11 ;  /* 0x0000000b06007986 */ /* 0x0001ee000c101904 */
[----:B------:R-:W-:Y:S05]  /*0360*/  @P1 BRA `(.L_x_7) ;  /* 0xfffffffc00d01947 */ /* 0x000fea000383ffff */
.L_x_6:
[----:B------:R-:W-:Y:S05]  /*0370*/  BSYNC.RECONVERGENT B0 ;  /* 0x0000000000007941 */ /* 0x000fea0003800200 */
.L_x_5:
[----:B------:R-:W-:Y:S05]  /*0380*/  @!P0 EXIT ;  /* 0x000000000000894d */ /* 0x000fea0003800000 */
.L_x_8:
[----:B0-----:R-:W0:Y:S08]  /*0390*/  LDC.64 R6, c[0x0][0x388] ;  /* 0x0000e200ff067b82 */ /* 0x001e300000000a00 */
[----:B------:R-:W1:Y:S01]  /*03a0*/  LDC.64 R4, c[0x0][0x390] ;  /* 0x0000e400ff047b82 */ /* 0x000e620000000a00 */
[----:B0-----:R-:W-:-:S06]  /*03b0*/  IMAD.WIDE.U32 R8, R3, 0x4, R6 ;  /* 0x0000000403087825 */ /* 0x001fcc00078e0006 */
[----:B------:R-:W2:Y:S01]  /*03c0*/  LDG.E R8, desc[UR4][R8.64] ;  /* 0x0000000408087981 */ /* 0x000ea2000c1e1900 */
[----:B-1----:R-:W-:-:S05]  /*03d0*/  IMAD.WIDE.U32 R10, R3, 0x4, R4 ;  /* 0x00000004030a7825 */ /* 0x002fca00078e0004 */
[----:B------:R-:W2:Y:S01]  /*03e0*/  LDG.E R13, desc[UR4][R10.64] ;  /* 0x000000040a0d7981 */ /* 0x000ea2000c1e1900 */
[----:B------:R-:W-:-:S05]  /*03f0*/  IADD3 R15, PT, PT, R0, R3, RZ ;  /* 0x00000003000f7210 */ /* 0x000fca0007ffe0ff */
[----:B------:R-:W-:-:S04]  /*0400*/  IMAD.WIDE.U32 R2, R15, 0x4, R6 ;  /* 0x000000040f027825 */ /* 0x000fc800078e0006 */
[----:B--2---:R-:W-:Y:S01]  /*0410*/  FADD R17, R8, R13 ;  /* 0x0000000d08117221 */ /* 0x004fe20000000000 */
[----:B------:R-:W-:-:S04]  /*0420*/  IMAD.WIDE.U32 R12, R15, 0x4, R4 ;  /* 0x000000040f0c7825 */ /* 0x000fc800078e0004 */
[----:B------:R0:W-:Y:S04]  /*0430*/  STG.E desc[UR4][R10.64], R17 ;  /* 0x000000110a007986 */ /* 0x0001e8000c101904 */
[----:B------:R-:W2:Y:S04]  /*0440*/  LDG.E R2, desc[UR4][R2.64] ;  /* 0x0000000402027981 */ /* 0x000ea8000c1e1900 */
[----:B------:R-:W2:Y:S01]  /*0450*/  LDG.E R19, desc[UR4][R12.64] ;  /* 0x000000040c137981 */ /* 0x000ea2000c1e1900 */
[----:B------:R-:W-:-:S04]  /*0460*/  IMAD.IADD R21, R15, 0x1, R0 ;  /* 0x000000010f157824 */ /* 0x000fc800078e0200 */
[----:B------:R-:W-:-:S04]  /*0470*/  IMAD.WIDE.U32 R8, R21, 0x4, R6 ;  /* 0x0000000415087825 */ /* 0x000fc800078e0006 */
[----:B------:R-:W-:-:S04]  /*0480*/  IMAD.WIDE.U32 R14, R21, 0x4, R4 ;  /* 0x00000004150e7825 */ /* 0x000fc800078e0004 */
[----:B--2---:R-:W-:-:S05]  /*0490*/  FADD R19, R2, R19 ;  /* 0x0000001302137221 */ /* 0x004fca0000000000 */
[----:B------:R1:W-:Y:S04]  /*04a0*/  STG.E desc[UR4][R12.64], R19 ;  /* 0x000000130c007986 */ /* 0x0003e8000c101904 */
[----:B------:R-:W2:Y:S04]  /*04b0*/  LDG.E R8, desc[UR4][R8.64] ;  /* 0x0000000408087981 */ /* 0x000ea8000c1e1900 */
[----:B------:R-:W2:Y:S01]  /*04c0*/  LDG.E R23, desc[UR4][R14.64] ;  /* 0x000000040e177981 */ /* 0x000ea2000c1e1900 */
[----:B------:R-:W-:-:S05]  /*04d0*/  IADD3 R21, PT, PT, R21, R0, RZ ;  /* 0x0000000015157210 */ /* 0x000fca0007ffe0ff */
[----:B------:R-:W-:-:S04]  /*04e0*/  IMAD.WIDE.U32 R6, R21, 0x4, R6 ;  /* 0x0000000415067825 */ /* 0x000fc800078e0006 */
[----:B------:R-:W-:-:S04]  /*04f0*/  IMAD.WIDE.U32 R4, R21, 0x4, R4 ;  /* 0x0000000415047825 */ /* 0x000fc800078e0004 */
[----:B--2---:R-:W-:-:S05]  /*0500*/  FADD R23, R8, R23 ;  /* 0x0000001708177221 */ /* 0x004fca0000000000 */
[----:B------:R1:W-:Y:S04]  /*0510*/  STG.E desc[UR4][R14.64], R23 ;  /* 0x000000170e007986 */ /* 0x0003e8000c101904 */
[----:B------:R-:W0:Y:S04]  /*0520*/  LDG.E R6, desc[UR4][R6.64] ;  /* 0x0000000406067981 */ /* 0x000e28000c1e1900 */
[----:B------:R-:W0:Y:S02]  /*0530*/  LDG.E R3, desc[UR4][R4.64] ;  /* 0x0000000404037981 */ /* 0x000e24000c1e1900 */
[----:B0-----:R-:W-:Y:S01]  /*0540*/  FADD R11, R6, R3 ;  /* 0x00000003060b7221 */ /* 0x001fe20000000000 */
[----:B------:R-:W-:-:S04]  /*0550*/  IADD3 R3, PT, PT, R21, R0, RZ ;  /* 0x0000000015037210 */ /* 0x000fc80007ffe0ff */
[----:B------:R1:W-:Y:S01]  /*0560*/  STG.E desc[UR4][R4.64], R11 ;  /* 0x0000000b04007986 */ /* 0x0003e2000c101904 */
[----:B------:R-:W-:-:S13]  /*0570*/  ISETP.GE.AND P0, PT, R3, UR6, PT ;  /* 0x0000000603007c0c */ /* 0x000fda000bf06270 */
[----:B-1----:R-:W-:Y:S05]  /*0580*/  @!P0 BRA `(.L_x_8) ;  /* 0xfffffffc00808947 */ /* 0x002fea000383ffff */
[----:B------:R-:W-:Y:S05]  /*0590*/  EXIT ;  /* 0x000000000000794d */ /* 0x000fea0003800000 */
.L_x_9:
        /* <DEDUP_REMOVED lines=14> */
.L_x_17:


//--------------------- .text._Z20add_v1_single_threadiPfS_ --------------------------
	.section	.text._Z20add_v1_single_threadiPfS_,"ax",@progbits
	.align	128
        .global         _Z20add_v1_single_threadiPfS_
        .type           _Z20add_v1_single_threadiPfS_,@function
        .size           _Z20add_v1_single_threadiPfS_,(.L_x_18 - _Z20add_v1_single_threadiPfS_)
        .other          _Z20add_v1_single_threadiPfS_,@"STO_CUDA_ENTRY STV_DEFAULT"
_Z20add_v1_single_threadiPfS_:
.text._Z20add_v1_single_threadiPfS_:
[----:B------:R-:W-:Y:S08]  /*0000*/  LDC R1, c[0x0][0x37c] ;  /* 0x0000df00ff017b82 */ /* 0x000ff00000000800 */
[----:B------:R-:W0:Y:S02]  /*0010*/  LDC R6, c[0x0][0x380] ;  /* 0x0000e000ff067b82 */ /* 0x000e240000000800 */
[----:B0-----:R-:W-:-:S13]  /*0020*/  ISETP.GE.AND P0, PT, R6, 0x1, PT ;  /* 0x000000010600780c */ /* 0x001fda0003f06270 */
[----:B------:R-:W-:Y:S05]  /*0030*/  @!P0 EXIT ;  /* 0x000000000000894d */ /* 0x000fea0003800000 */
[C---:B------:R-:W-:Y:S01]  /*0040*/  ISETP.GE.U32.AND P1, PT, R6.reuse, 0x10, PT ;  /* 0x000000100600780c */ /* 0x040fe20003f26070 */
[----:B------:R-:W0:Y:S01]  /*0050*/  LDCU.64 UR8, c[0x0][0x358] ;  /* 0x00006b00ff0877ac */ /* 0x000e220008000a00 */
[----:B------:R-:W-:Y:S01]  /*0060*/  LOP3.LUT R10, R6, 0xf, RZ, 0xc0, !PT ;  /* 0x0000000f060a7812 */ /* 0x000fe200078ec0ff */
[----:B------:R-:W-:-:S03]  /*0070*/  HFMA2 R0, -RZ, RZ, 0, 0 ;  /* 0x00000000ff007431 */ /* 0x000fc600000001ff */
[----:B------:R-:W-:-:S07]  /*0080*/  ISETP.NE.AND P0, PT, R10, RZ, PT ;  /* 0x000000ff0a00720c */ /* 0x000fce0003f05270 */
[----:B------:R-:W-:Y:S06]  /*0090*/  @!P1 BRA `(.L_x_10) ;  /* 0x0000000400589947 */ /* 0x000fec0003800000 */
[----:B------:R-:W1:Y:S01]  /*00a0*/  LDCU.64 UR6, c[0x0][0x388] ;  /* 0x00007100ff0677ac */ /* 0x000e620008000a00 */
[----:B------:R-:W-:Y:S01]  /*00b0*/  LOP3.LUT R0, R6, 0x7ffffff0, RZ, 0xc0, !PT ;  /* 0x7ffffff006007812 */ /* 0x000fe200078ec0ff */
[----:B------:R-:W2:Y:S03]  /*00c0*/  LDCU.64 UR4, c[0x0][0x390] ;  /* 0x00007200ff0477ac */ /* 0x000ea60008000a00 */
[----:B------:R-:W-:Y:S01]  /*00d0*/  IADD3 R7, PT, PT, -R0, RZ, RZ ;  /* 0x000000ff00077210 */ /* 0x000fe20007ffe1ff */
[----:B-1----:R-:W-:Y:S02]  /*00e0*/  UIADD3 UR6, UP0, UPT, UR6, 0x20, URZ ;  /* 0x0000002006067890 */ /* 0x002fe4000ff1e0ff */
[----:B--2---:R-:W-:Y:S02]  /*00f0*/  UIADD3 UR4, UP1, UPT, UR4, 0x20, URZ ;  /* 0x0000002004047890 */ /* 0x004fe4000ff3e0ff */
[----:B------:R-:W-:-:S02]  /*0100*/  UIADD3.X UR7, UPT, UPT, URZ, UR7, URZ, UP0, !UPT ;  /* 0x00000007ff077290 */ /* 0x000fc400087fe4ff */
[----:B------:R-:W-:Y:S01]  /*0110*/  MOV R12, UR6 ;  /* 0x00000006000c7c02 */ /* 0x000fe20008000f00 */
[----:B------:R-:W-:Y:S01]  /*0120*/  UIADD3.X UR5, UPT, UPT, URZ, UR5, URZ, UP1, !UPT ;  /* 0x00000005ff057290 */ /* 0x000fe20008ffe4ff */
[----:B------:R-:W-:Y:S02]  /*0130*/  MOV R8, UR4 ;  /* 0x0000000400087c02 */ /* 0x000fe40008000f00 */
[----:B------:R-:W-:-:S03]  /*0140*/  MOV R3, UR7 ;  /* 0x0000000700037c02 */ /* 0x000fc60008000f00 */
[----:B------:R-:W-:-:S07]  /*0150*/  MOV R9, UR5 ;  /* 0x0000000500097c02 */ /* 0x000fce0008000f00 */
.L_x_11:
[----:B------:R-:W-:Y:S02]  /*0160*/  MOV R2, R12 ;  /* 0x0000000c00027202 */ /* 0x000fe40000000f00 */
[----:B-1----:R-:W-:Y:S02]  /*0170*/  MOV R4, R8 ;  /* 0x0000000800047202 */ /* 0x002fe40000000f00 */
[----:B------:R-:W-:Y:S01]  /*0180*/  MOV R5, R9 ;  /* 0x0000000900057202 */ /* 0x000fe20000000f00 */
[----:B0-----:R-:W2:Y:S04]  /*0190*/  LDG.E R8, desc[UR8][R2.64+-0x20] ;  /* 0xffffe00802087981 */ /* 0x001ea8000c1e1900 */
[----:B------:R-:W2:Y:S04]  /*01a0*/  LDG.E R9, desc[UR8][R4.64+-0x20] ;  /* 0xffffe00804097981 */ /* 0x000ea8000c1e1900 */
[----:B------:R-:W3:Y:S04]  /*01b0*/  LDG.E R11, desc[UR8][R4.64+-0x1c] ;  /* 0xffffe408040b7981 */ /* 0x000ee8000c1e1900 */
[----:B------:R-:W4:Y:S04]  /*01c0*/  LDG.E R13, desc[UR8][R4.64+-0x18] ;  /* 0xffffe808040d7981 */ /* 0x000f28000c1e1900 */
[----:B------:R-:W5:Y:S01]  /*01d0*/  LDG.E R15, desc[UR8][R4.64+-0x14] ;  /* 0xffffec08040f7981 */ /* 0x000f62000c1e1900 */
[----:B--2---:R-:W-:-:S05]  /*01e0*/  FADD R9, R8, R9 ;  /* 0x0000000908097221 */ /* 0x004fca0000000000 */
[----:B------:R0:W-:Y:S04]  /*01f0*/  STG.E desc[UR8][R4.64+-0x20], R9 ;  /* 0xffffe00904007986 */ /* 0x0001e8000c101908 */
[----:B------:R-:W3:Y:S04]  /*0200*/  LDG.E R8, desc[UR8][R2.64+-0x1c] ;  /* 0xffffe40802087981 */ /* 0x000ee8000c1e1900 */
[----:B0-----:R-:W2:Y:S01]  /*0210*/  LDG.E R9, desc[UR8][R4.64+-0x10] ;  /* 0xfffff00804097981 */ /* 0x001ea2000c1e1900 */
[----:B---3--:R-:W-:-:S05]  /*0220*/  FADD R11, R8, R11 ;  /* 0x0000000b080b7221 */ /* 0x008fca0000000000 */
[----:B------:R0:W-:Y:S04]  /*0230*/  STG.E desc[UR8][R4.64+-0x1c], R11 ;  /* 0xffffe40b04007986 */ /* 0x0001e8000c101908 */
[----:B------:R-:W4:Y:S04]  /*0240*/  LDG.E R8, desc[UR8][R2.64+-0x18] ;  /* 0xffffe80802087981 */ /* 0x000f28000c1e1900 */
[----:B0-----:R-:W3:Y:S01]  /*0250*/  LDG.E R11, desc[UR8][R4.64+-0xc] ;  /* 0xfffff408040b7981 */ /* 0x001ee2000c1e1900 */
[----:B----4-:R-:W-:-:S05]  /*0260*/  FADD R13, R8, R13 ;  /* 0x0000000d080d7221 */ /* 0x010fca0000000000 */
[----:B------:R0:W-:Y:S04]  /*0270*/  STG.E desc[UR8][R4.64+-0x18], R13 ;  /* 0xffffe80d04007986 */ /* 0x0001e8000c101908 */
[----:B------:R-:W5:Y:S04]  /*0280*/  LDG.E R8, desc[UR8][R2.64+-0x14] ;  /* 0xffffec0802087981 */ /* 0x000f68000c1e1900 */
[----:B0-----:R-:W4:Y:S01]  /*0290*/  LDG.E R13, desc[UR8][R4.64+-0x8] ;  /* 0xfffff808040d7981 */ /* 0x001f22000c1e1900 */
[----:B-----5:R-:W-:-:S05]  /*02a0*/  FADD R15, R8, R15 ;  /* 0x0000000f080f7221 */ /* 0x020fca0000000000 */
[----:B------:R0:W-:Y:S04]  /*02b0*/  STG.E desc[UR8][R4.64+-0x14], R15 ;  /* 0xffffec0f04007986 */ /* 0x0001e8000c101908 */
[----:B------:R-:W2:Y:S04]  /*02c0*/  LDG.E R8, desc[UR8][R2.64+-0x10] ;  /* 0xfffff00802087981 */ /* 0x000ea8000c1e1900 */
[----:B0-----:R-:W5:Y:S01]  /*02d0*/  LDG.E R15, desc[UR8][R4.64+-0x4] ;  /* 0xfffffc08040f7981 */ /* 0x001f62000c1e1900 */
        /* <DEDUP_REMOVED lines=34> */
[----:B------:R-:W3:Y:S02]  /*0500*/  LDG.E R8, desc[UR8][R2.64+0x14] ;  /* 0x0000140802087981 */ /* 0x000ee4000c1e1900 */
[----:B---3--:R-:W-:-:S05]  /*0510*/  FADD R11, R8, R11 ;  /* 0x0000000b080b7221 */ /* 0x008fca0000000000 */
[----:B------:R1:W-:Y:S04]  /*0520*/  STG.E desc[UR8][R4.64+0x14], R11 ;  /* 0x0000140b04007986 */ /* 0x0003e8000c101908 */
[----:B------:R-:W4:Y:S01]  /*0530*/  LDG.E R8, desc[UR8][R2.64+0x18] ;  /* 0x0000180802087981 */ /* 0x000f22000c1e1900 */
[----:B------:R-:W-:Y:S01]  /*0540*/  IADD3 R7, PT, PT, R7, 0x10, RZ ;  /* 0x0000001007077810 */ /* 0x000fe20007ffe0ff */
[----:B----4-:R-:W-:-:S05]  /*0550*/  FADD R13, R8, R13 ;  /* 0x0000000d080d7221 */ /* 0x010fca0000000000 */
[----:B------:R1:W-:Y:S04]  /*0560*/  STG.E desc[UR8][R4.64+0x18], R13 ;  /* 0x0000180d04007986 */ /* 0x0003e8000c101908 */
[----:B------:R2:W5:Y:S01]  /*0570*/  LDG.E R8, desc[UR8][R2.64+0x1c] ;  /* 0x00001c0802087981 */ /* 0x000562000c1e1900 */
[----:B------:R-:W-:Y:S02]  /*0580*/  ISETP.NE.AND P1, PT, R7, RZ, PT ;  /* 0x000000ff0700720c */ /* 0x000fe40003f25270 */
[----:B------:R-:W-:-:S05]  /*0590*/  IADD3 R12, P2, PT, R2, 0x40, RZ ;  /* 0x00000040020c7810 */ /* 0x000fca0007f5e0ff */
[----:B--2---:R-:W-:Y:S02]  /*05a0*/  IMAD.X R3, RZ, RZ, R3, P2 ;  /* 0x000000ffff037224 */ /* 0x004fe400010e0603 */
[----:B-----5:R-:W-:Y:S01]  /*05b0*/  FADD R15, R8, R15 ;  /* 0x0000000f080f7221 */ /* 0x020fe20000000000 */
[----:B------:R-:W-:-:S04]  /*05c0*/  IADD3 R8, P3, PT, R4, 0x40, RZ ;  /* 0x0000004004087810 */ /* 0x000fc80007f7e0ff */
[----:B------:R1:W-:Y:S01]  /*05d0*/  STG.E desc[UR8][R4.64+0x1c], R15 ;  /* 0x00001c0f04007986 */ /* 0x0003e2000c101908 */
[----:B0-----:R-:W-:Y:S01]  /*05e0*/  IADD3.X R9, PT, PT, RZ, R5, RZ, P3, !PT ;  /* 0x00000005ff097210 */ /* 0x001fe20001ffe4ff */
[----:B------:R-:W-:Y:S07]  /*05f0*/  @P1 BRA `(.L_x_11) ;  /* 0xfffffff800d81947 */ /* 0x000fee000383ffff */
.L_x_10:
[----:B0-----:R-:W-:Y:S05]  /*0600*/  @!P0 EXIT ;  /* 0x000000000000894d */ /* 0x001fea0003800000 */
[----:B------:R-:W-:Y:S02]  /*0610*/  ISETP.GE.U32.AND P0, PT, R10, 0x8, PT ;  /* 0x000000080a00780c */ /* 0x000fe40003f06070 */
[----:B------:R-:W-:-:S04]  /*0620*/  LOP3.LUT R12, R6, 0x7, RZ, 0xc0, !PT ;  /* 0x00000007060c7812 */ /* 0x000fc800078ec0ff */
[----:B------:R-:W-:-:S07]  /*0630*/  ISETP.NE.AND P1, PT, R12, RZ, PT ;  /* 0x000000ff0c00720c */ /* 0x000fce0003f25270 */
[----:B------:R-:W-:Y:S06]  /*0640*/  @!P0 BRA `(.L_x_12) ;  /* 0x0000000000948947 */ /* 0x000fec0003800000 */
[----:B------:R-:W0:Y:S08]  /*0650*/  LDC.64 R2, c[0x0][0x388] ;  /* 0x0000e200ff027b82 */ /* 0x000e300000000a00 */
[----:B-1----:R-:W1:Y:S01]  /*0660*/  LDC.64 R4, c[0x0][0x390] ;  /* 0x0000e400ff047b82 */ /* 0x002e620000000a00 */
[----:B0-----:R-:W-:-:S05]  /*0670*/  IMAD.WIDE.U32 R2, R0, 0x4, R2 ;  /* 0x0000000400027825 */ /* 0x001fca00078e0002 */
[----:B------:R-:W2:Y:S01]  /*0680*/  LDG.E R7, desc[UR8][R2.64] ;  /* 0x0000000802077981 */ /* 0x000ea2000c1e1900 */
[----:B-1----:R-:W-:-:S05]  /*0690*/  IMAD.WIDE.U32 R4, R0, 0x4, R4 ;  /* 0x0000000400047825 */ /* 0x002fca00078e0004 */
[----:B------:R-:W2:Y:S04]  /*06a0*/  LDG.E R8, desc[UR8][R4.64] ;  /* 0x0000000804087981 */ /* 0x000ea8000c1e1900 */
[----:B------:R-:W3:Y:S04]  /*06b0*/  LDG.E R9, desc[UR8][R4.64+0x4] ;  /* 0x0000040804097981 */ /* 0x000ee8000c1e1900 */
[----:B------:R-:W4:Y:S04]  /*06c0*/  LDG.E R11, desc[UR8][R4.64+0x8] ;  /* 0x00000808040b7981 */ /* 0x000f28000c1e1900 */
[----:B------:R-:W5:Y:S01]  /*06d0*/  LDG.E R13, desc[UR8][R4.64+0xc] ;  /* 0x00000c08040d7981 */ /* 0x000f62000c1e1900 */
[----:B--2---:R-:W-:-:S05]  /*06e0*/  FADD R7, R7, R8 ;  /* 0x0000000807077221 */ /* 0x004fca0000000000 */
[----:B------:R-:W-:Y:S04]  /*06f0*/  STG.E desc[UR8][R4.64], R7 ;  /* 0x0000000704007986 */ /* 0x000fe8000c101908 */
[----:B------:R-:W3:Y:S02]  /*0700*/  LDG.E R8, desc[UR8][R2.64+0x4] ;  /* 0x0000040802087981 */ /* 0x000ee4000c1e1900 */
[----:B---3--:R-:W-:-:S05]  /*0710*/  FADD R9, R8, R9 ;  /* 0x0000000908097221 */ /* 0x008fca0000000000 */
[----:B------:R0:W-:Y:S04]  /*0720*/  STG.E desc[UR8][R4.64+0x4], R9 ;  /* 0x0000040904007986 */ /* 0x0001e8000c101908 */
[----:B------:R-:W4:Y:S04]  /*0730*/  LDG.E R8, desc[UR8][R2.64+0x8] ;  /* 0x0000080802087981 */ /* 0x000f28000c1e1900 */
[----:B0-----:R-:W2:Y:S01]  /*0740*/  LDG.E R9, desc[UR8][R4.64+0x14] ;  /* 0x0000140804097981 */ /* 0x001ea2000c1e1900 */
[----:B----4-:R-:W-:-:S05]  /*0750*/  FADD R11, R8, R11 ;  /* 0x0000000b080b7221 */ /* 0x010fca0000000000 */
[----:B------:R0:W-:Y:S04]  /*0760*/  STG.E desc[UR8][R4.64+0x8], R11 ;  /* 0x0000080b04007986 */ /* 0x0001e8000c101908 */
[----:B------:R-:W5:Y:S04]  /*0770*/  LDG.E R8, desc[UR8][R2.64+0xc] ;  /* 0x00000c0802087981 */ /* 0x000f68000c1e1900 */
[----:B0-----:R-:W3:Y:S01]  /*0780*/  LDG.E R11, desc[UR8][R4.64+0x18] ;  /* 0x00001808040b7981 */ /* 0x001ee2000c1e1900 */
[----:B-----5:R-:W-:-:S03]  /*0790*/  FADD R13, R8, R13 ;  /* 0x0000000d080d7221 */ /* 0x020fc60000000000 */
[----:B------:R-:W4:Y:S04]  /*07a0*/  LDG.E R8, desc[UR8][R4.64+0x10] ;  /* 0x0000100804087981 */ /* 0x000f28000c1e1900 */
[----:B------:R0:W-:Y:S04]  /*07b0*/  STG.E desc[UR8][R4.64+0xc], R13 ;  /* 0x00000c0d04007986 */ /* 0x0001e8000c101908 */
[----:B------:R-:W4:Y:S04]  /*07c0*/  LDG.E R7, desc[UR8][R2.64+0x10] ;  /* 0x0000100802077981 */ /* 0x000f28000c1e1900 */
[----:B0-----:R-:W5:Y:S01]  /*07d0*/  LDG.E R13, desc[UR8][R4.64+0x1c] ;  /* 0x00001c08040d7981 */ /* 0x001f62000c1e1900 */
[----:B----4-:R-:W-:-:S05]  /*07e0*/  FADD R7, R7, R8 ;  /* 0x0000000807077221 */ /* 0x010fca0000000000 */
[----:B------:R0:W-:Y:S04]  /*07f0*/  STG.E desc[UR8][R4.64+0x10], R7 ;  /* 0x0000100704007986 */ /* 0x0001e8000c101908 */
[----:B------:R-:W2:Y:S02]  /*0800*/  LDG.E R8, desc[UR8][R2.64+0x14] ;  /* 0x0000140802087981 */ /* 0x000ea4000c1e1900 */
[----:B--2---:R-:W-:-:S05]  /*0810*/  FADD R9, R8, R9 ;  /* 0x0000000908097221 */ /* 0x004fca0000000000 */
[----:B------:R0:W-:Y:S04]  /*0820*/  STG.E desc[UR8][R4.64+0x14], R9 ;  /* 0x0000140904007986 */ /* 0x0001e8000c101908 */
[----:B------:R-:W3:Y:S02]  /*0830*/  LDG.E R8, desc[UR8][R2.64+0x18] ;  /* 0x0000180802087981 */ /* 0x000ee4000c1e1900 */
[----:B---3--:R-:W-:-:S05]  /*0840*/  FADD R11, R8, R11 ;  /* 0x0000000b080b7221 */ /* 0x008fca0000000000 */
[----:B------:R0:W-:Y:S04]  /*0850*/  STG.E desc[UR8][R4.64+0x18], R11 ;  /* 0x0000180b04007986 */ /* 0x0001e8000c101908 */
[----:B------:R-:W5:Y:S01]  /*0860*/  LDG.E R8, desc[UR8][R2.64+0x1c] ;  /* 0x00001c0802087981 */ /* 0x000f62000c1e1900 */
[----:B------:R-:W-:Y:S01]  /*0870*/  IADD3 R0, PT, PT, R0, 0x8, RZ ;  /* 0x0000000800007810 */ /* 0x000fe20007ffe0ff */
[----:B-----5:R-:W-:-:S05]  /*0880*/  FADD R13, R8, R13 ;  /* 0x0000000d080d7221 */ /* 0x020fca0000000000 */
[----:B------:R0:W-:Y:S02]  /*0890*/  STG.E desc[UR8][R4.64+0x1c], R13 ;  /* 0x00001c0d04007986 */ /* 0x0001e4000c101908 */
.L_x_12:
[----:B------:R-:W-:Y:S05]  /*08a0*/  @!P1 EXIT ;  /* 0x000000000000994d */ /* 0x000fea0003800000 */
[----:B------:R-:W-:Y:S02]  /*08b0*/  ISETP.GE.U32.AND P0, PT, R12, 0x4, PT ;  /* 0x000000040c00780c */ /* 0x000fe40003f06070 */
[----:B------:R-:W-:-:S04]  /*08c0*/  LOP3.LUT R6, R6, 0x3, RZ, 0xc0, !PT ;  /* 0x0000000306067812 */ /* 0x000fc800078ec0ff */
[----:B------:R-:W-:-:S07]  /*08d0*/  ISETP.NE.AND P1, PT, R6, RZ, PT ;  /* 0x000000ff0600720c */ /* 0x000fce0003f25270 */
[----:B------:R-:W-:Y:S06]  /*08e0*/  @!P0 BRA `(.L_x_13) ;  /* 0x0000000000548947 */ /* 0x000fec0003800000 */
[----:B01----:R-:W0:Y:S08]  /*08f0*/  LDC.64 R4, c[0x0][0x388] ;  /* 0x0000e200ff047b82 */ /* 0x003e300000000a00 */
[----:B------:R-:W1:Y:S01]  /*0900*/  LDC.64 R2, c[0x0][0x390] ;  /* 0x0000e400ff027b82 */ /* 0x000e620000000a00 */
        /* <DEDUP_REMOVED lines=8> */
[----:B------:R2:W-:Y:S04]  /*0990*/  STG.E desc[UR8][R2.64], R7 ;  /* 0x0000000702007986 */ /* 0x0005e8000c101908 */
[----:B------:R-:W3:Y:S02]  /*09a0*/  LDG.E R8, desc[UR8][R4.64+0x4] ;  /* 0x0000040804087981 */ /* 0x000ee4000c1e1900 */
[----:B---3--:R-:W-:-:S05]  /*09b0*/  FADD R9, R8, R9 ;  /* 0x0000000908097221 */ /* 0x008fca0000000000 */
[----:B------:R2:W-:Y:S04]  /*09c0*/  STG.E desc[UR8][R2.64+0x4], R9 ;  /* 0x0000040902007986 */ /* 0x0005e8000c101908 */
[----:B------:R-:W4:Y:S02]  /*09d0*/  LDG.E R8, desc[UR8][R4.64+0x8] ;  /* 0x0000080804087981 */ /* 0x000f24000c1e1900 */
[----:B----4-:R-:W-:-:S05]  /*09e0*/  FADD R11, R8, R11 ;  /* 0x0000000b080b7221 */ /* 0x010fca0000000000 */
[----:B------:R2:W-:Y:S04]  /*09f0*/  STG.E desc[UR8][R2.64+0x8], R11 ;  /* 0x0000080b02007986 */ /* 0x0005e8000c101908 */
[----:B------:R-:W5:Y:S01]  /*0a00*/  LDG.E R8, desc[UR8][R4.64+0xc] ;  /* 0x00000c0804087981 */ /* 0x000f62000c1e1900 */
[----:B------:R-:W-:Y:S01]  /*0a10*/  IADD3 R0, PT, PT, R0, 0x4, RZ ;  /* 0x0000000400007810 */ /* 0x000fe20007ffe0ff */
[----:B-----5:R-:W-:-:S05]  /*0a20*/  FADD R13, R8, R13 ;  /* 0x0000000d080d7221 */ /* 0x020fca0000000000 */
[----:B------:R2:W-:Y:S02]  /*0a30*/  STG.E desc[UR8][R2.64+0xc], R13 ;  /* 0x00000c0d02007986 */ /* 0x0005e4000c101908 */
.L_x_13:
[----:B------:R-:W-:Y:S05]  /*0a40*/  @!P1 EXIT ;  /* 0x000000000000994d */ /* 0x000fea0003800000 */
[----:B--2---:R-:W2:Y:S01]  /*0a50*/  LDC.64 R2, c[0x0][0x390] ;  /* 0x0000e400ff027b82 */ /* 0x004ea20000000a00 */
[----:B------:R-:W-:-:S07]  /*0a60*/  IMAD.MOV R6, RZ, RZ, -R6 ;  /* 0x000000ffff067224 */ /* 0x000fce00078e0a06 */
[----:B01----:R-:W0:Y:S01]  /*0a70*/  LDC.64 R4, c[0x0][0x388] ;  /* 0x0000e200ff047b82 */ /* 0x003e220000000a00 */
[----:B--2---:R-:W-:-:S05]  /*0a80*/  IMAD.WIDE.U32 R2, R0, 0x4, R2 ;  /* 0x0000000400027825 */ /* 0x004fca00078e0002 */
[----:B------:R-:W-:Y:S01]  /*0a90*/  MOV R9, R3 ;  /* 0x0000000300097202 */ /* 0x000fe20000000f00 */
[----:B0-----:R-:W-:Y:S01]  /*0aa0*/  IMAD.WIDE.U32 R4, R0, 0x4, R4 ;  /* 0x0000000400047825 */ /* 0x001fe200078e0004 */
[----:B------:R-:W-:-:S07]  /*0ab0*/  MOV R0, R2 ;  /* 0x0000000200007202 */ /* 0x000fce0000000f00 */
.L_x_14:
[----:B0-----:R-:W-:Y:S02]  /*0ac0*/  MOV R2, R0 ;  /* 0x0000000000027202 */ /* 0x001fe40000000f00 */
[----:B------:R-:W-:Y:S01]  /*0ad0*/  MOV R3, R9 ;  /* 0x0000000900037202 */ /* 0x000fe20000000f00 */
[----:B------:R0:W2:Y:S04]  /*0ae0*/  LDG.E R0, desc[UR8][R4.64] ;  /* 0x0000000804007981 */ /* 0x0000a8000c1e1900 */
[----:B------:R-:W2:Y:S01]  /*0af0*/  LDG.E R7, desc[UR8][R2.64] ;  /* 0x0000000802077981 */ /* 0x000ea2000c1e1900 */
[----:B------:R-:W-:-:S04]  /*0b00*/  IADD3 R6, PT, PT, R6, 0x1, RZ ;  /* 0x0000000106067810 */ /* 0x000fc80007ffe0ff */
[----:B------:R-:W-:Y:S02]  /*0b10*/  ISETP.NE.AND P0, PT, R6, RZ, PT ;  /* 0x000000ff0600720c */ /* 0x000fe40003f05270 */
[----:B0-----:R-:W-:-:S04]  /*0b20*/  IADD3 R4, P2, PT, R4, 0x4, RZ ;  /* 0x0000000404047810 */ /* 0x001fc80007f5e0ff */
[----:B------:R-:W-:Y:S01]  /*0b30*/  IADD3.X R5, PT, PT, RZ, R5, RZ, P2, !PT ;  /* 0x00000005ff057210 */ /* 0x000fe200017fe4ff */
[----:B--2---:R-:W-:Y:S01]  /*0b40*/  FADD R7, R0, R7 ;  /* 0x0000000700077221 */ /* 0x004fe20000000000 */
[----:B------:R-:W-:-:S04]  /*0b50*/  IADD3 R0, P1, PT, R2, 0x4, RZ ;  /* 0x0000000402007810 */ /* 0x000fc80007f3e0ff */
[----:B------:R0:W-:Y:S01]  /*0b60*/  STG.E desc[UR8][R2.64], R7 ;  /* 0x0000000702007986 */ /* 0x0001e2000c101908 */
[----:B------:R-:W-:Y:S01]  /*0b70*/  IADD3.X R9, PT, PT, RZ, R3, RZ, P1, !PT ;  /* 0x00000003ff097210 */ /* 0x000fe20000ffe4ff */
[----:B------:R-:W-:Y:S07]  /*0b80*/  @P0 BRA `(.L_x_14) ;  /* 0xfffffffc00cc0947 */ /* 0x000fee000383ffff */
[----:B------:R-:W-:Y:S05]  /*0b90*/  EXIT ;  /* 0x000000000000794d */ /* 0x000fea0003800000 */
.L_x_15:
        /* <DEDUP_REMOVED lines=14> */
.L_x_18:


//--------------------- .nv.shared.reserved.0     --------------------------
	.section	.nv.shared.reserved.0,"aw",@nobits
	.weak		__nv_reservedSMEM_offset_0_alias
	.size		__nv_reservedSMEM_offset_0_alias, 0, 64
	.other		__nv_reservedSMEM_offset_0_alias,@"STO_CUDA_RESERVED_SHARED STV_DEFAULT"
__nv_reservedSMEM_offset_0_alias:
	.zero		0
	.zero		64


//--------------------- .nv.constant0._Z18add_v3_grid_strideiPfS_ --------------------------
	.section	.nv.constant0._Z18add_v3_grid_strideiPfS_,"a",@progbits
	.sectionflags	@""
	.align	4
.nv.constant0._Z18add_v3_grid_strideiPfS_:
	.zero		920


//--------------------- .nv.constant0._Z19add_v2_single_blockiPfS_ --------------------------
	.section	.nv.constant0._Z19add_v2_single_blockiPfS_,"a",@progbits
	.sectionflags	@""
	.align	4
.nv.constant0._Z19add_v2_single_blockiPfS_:
	.zero		920


//--------------------- .nv.constant0._Z20add_v1_single_threadiPfS_ --------------------------
	.section	.nv.constant0._Z20add_v1_single_threadiPfS_,"a",@progbits
	.sectionflags	@""
	.align	4
.nv.constant0._Z20add_v1_single_threadiPfS_:
	.zero		920


//--------------------- SYMBOLS --------------------------

	.type		.nv.reservedSmem.offset0,@object
	.size		.nv.reservedSmem.offset0,0x4
